def matmul_kernel(
    a_ptr,
    b_ptr,
    c_ptr,
    M,
    N,
    K,
    stride_am,
    stride_ak,
    stride_bk,
    stride_bn,
    stride_cm,
    stride_cn,
    BLOCK_M: tl.constexpr,
    BLOCK_N: tl.constexpr,
    BLOCK_K: tl.constexpr,
    GROUP_M: tl.constexpr,
):
    pid = tl.program_id(axis=0)
    num_pid_m = tl.cdiv(M, BLOCK_M)
    num_pid_n = tl.cdiv(N, BLOCK_N)
    num_pid_in_group = GROUP_M * num_pid_n
    group_id = pid // num_pid_in_group
    first_pid_m = group_id * GROUP_M
    group_size_m = min(num_pid_m - first_pid_m, GROUP_M)
    pid_m = first_pid_m + ((pid % num_pid_in_group) % group_size_m)
    pid_n = (pid % num_pid_in_group) // group_size_m

    offs_am = (pid_m * BLOCK_M + tl.arange(0, BLOCK_M)) % M
    offs_bn = (pid_n * BLOCK_N + tl.arange(0, BLOCK_N)) % N
    offs_k = tl.arange(0, BLOCK_K)
    a_ptrs = a_ptr + offs_am[:, None] * stride_am + offs_k[None, :] * stride_ak
    b_ptrs = b_ptr + offs_k[:, None] * stride_bk + offs_bn[None, :] * stride_bn

    acc = tl.zeros((BLOCK_M, BLOCK_N), dtype=tl.float32)
    for kk in range(0, tl.cdiv(K, BLOCK_K)):
        a = tl.load(a_ptrs, mask=offs_k[None, :] < K - kk * BLOCK_K, other=0.0)
        b = tl.load(b_ptrs, mask=offs_k[:, None] < K - kk * BLOCK_K, other=0.0)
        acc = tl.dot(a, b, acc)
        a_ptrs += BLOCK_K * stride_ak
        b_ptrs += BLOCK_K * stride_bk

    c = acc.to(c_ptr.dtype.element_ty)
    offs_cm = pid_m * BLOCK_M + tl.arange(0, BLOCK_M)
    offs_cn = pid_n * BLOCK_N + tl.arange(0, BLOCK_N)
    c_ptrs = c_ptr + offs_cm[:, None] * stride_cm + offs_cn[None, :] * stride_cn
    mask = (offs_cm[:, None] < M) & (offs_cn[None, :] < N)
    tl.store(c_ptrs, c, mask=mask)

# config = {"BLOCK_K": 128, "BLOCK_M": 64, "BLOCK_N": 16, "GROUP_M": 8, "arch": "sm_100", "dtype": "fp8e4m3", "num_ctas": 1, "num_stages": 2, "num_warps": 8}
# arch = sm_100


// ===== COMPILED SASS (sm_100a) =====

	.target	sm_100a

	.elftype	@"ET_EXEC"


//--------------------- .note.nv.tkinfo           --------------------------
	.section	.note.nv.tkinfo,"",@"SHT_NOTE"
	.sectionflags	@"SHF_NOTE_NV_TKINFO"
	.tkinfo
        /*0018*/ 	.word	0x00000081
        /*0030*/ 	.string	""
        /*0030*/ 	.string	"ptxas-blackwell"
        /*0030*/ 	.string	"Cuda compilation tools, release 12.9, V12.9.86"
        /*0030*/ 	.string	"Build cuda_12.9.r12.9/compiler.36037853_0"
        /*0030*/ 	.string	"-v  -suppress-debug-info  -lineinfo  -arch sm_100a "



//--------------------- .note.nv.cuver            --------------------------
	.section	.note.nv.cuver,"",@"SHT_NOTE"
	.sectionflags	@"SHF_NOTE_NV_CUVER"
        /*0018*/ 	.short	0x0001
        /*001a*/ 	.short	0x0064
        /*001c*/ 	.short	0x0001
        /*001e*/ 	.short	0x0000
        /*0020*/ 	.short	0x0001
        /*0022*/ 	.short	0x0000


//--------------------- .nv.info                  --------------------------
	.section	.nv.info,"",@"SHT_CUDA_INFO"
	.align	4


	//----- nvinfo : EIATTR_REGCOUNT
	.align		4
        /*0000*/ 	.byte	0x04, 0x2f
        /*0002*/ 	.short	(.L_4 - .L_3)
	.align		4
.L_3:
        /*0004*/ 	.word	index@(matmul_kernel)
        /*0008*/ 	.word	0x000000b1


	//----- nvinfo : EIATTR_FRAME_SIZE
	.align		4
.L_4:
        /*000c*/ 	.byte	0x04, 0x11
        /*000e*/ 	.short	(.L_6 - .L_5)
	.align		4
.L_5:
        /*0010*/ 	.word	index@($__internal_2_$__cuda_sm10x_tcgen05_guardrail_trap_unallocated_columns_being_dealloced)
        /*0014*/ 	.word	0x00000000


	//----- nvinfo : EIATTR_FRAME_SIZE
	.align		4
.L_6:
        /*0018*/ 	.byte	0x04, 0x11
        /*001a*/ 	.short	(.L_8 - .L_7)
	.align		4
.L_7:
        /*001c*/ 	.word	index@($__internal_1_$__cuda_sm10x_tcgen05_guardrail_trap_phase_invalid_during_alloc)
        /*0020*/ 	.word	0x00000000


	//----- nvinfo : EIATTR_FRAME_SIZE
	.align		4
.L_8:
        /*0024*/ 	.byte	0x04, 0x11
        /*0026*/ 	.short	(.L_10 - .L_9)
	.align		4
.L_9:
        /*0028*/ 	.word	index@($__internal_0_$__cuda_sm10x_tcgen05_guardrail_trap_col_being_dealloced_not_returned_by_alloc)
        /*002c*/ 	.word	0x00000000


	//----- nvinfo : EIATTR_FRAME_SIZE
	.align		4
.L_10:
        /*0030*/ 	.byte	0x04, 0x11
        /*0032*/ 	.short	(.L_12 - .L_11)
	.align		4
.L_11:
        /*0034*/ 	.word	index@(matmul_kernel)
        /*0038*/ 	.word	0x00000000


	//----- nvinfo : EIATTR_MIN_STACK_SIZE
	.align		4
.L_12:
        /*003c*/ 	.byte	0x04, 0x12
        /*003e*/ 	.short	(.L_14 - .L_13)
	.align		4
.L_13:
        /*0040*/ 	.word	index@(matmul_kernel)
        /*0044*/ 	.word	0x00000000
.L_14:


//--------------------- .nv.info.matmul_kernel    --------------------------
	.section	.nv.info.matmul_kernel,"",@"SHT_CUDA_INFO"
	.sectionflags	@""
	.align	4


	//----- nvinfo : EIATTR_CUDA_API_VERSION
	.align		4
        /*0000*/ 	.byte	0x04, 0x37
        /*0002*/ 	.short	(.L_16 - .L_15)
.L_15:
        /*0004*/ 	.word	0x00000081


	//----- nvinfo : EIATTR_KPARAM_INFO
	.align		4
.L_16:
        /*0008*/ 	.byte	0x04, 0x17
        /*000a*/ 	.short	(.L_18 - .L_17)
.L_17:
        /*000c*/ 	.word	0x00000000
        /*0010*/ 	.short	0x000d
        /*0012*/ 	.short	0x0048
        /*0014*/ 	.byte	0x00, 0xf4, 0x21, 0x00


	//----- nvinfo : EIATTR_KPARAM_INFO
	.align		4
.L_18:
        /*0018*/ 	.byte	0x04, 0x17
        /*001a*/ 	.short	(.L_20 - .L_19)
.L_19:
        /*001c*/ 	.word	0x00000000
        /*0020*/ 	.short	0x000c
        /*0022*/ 	.short	0x0040
        /*0024*/ 	.byte	0x00, 0xf4, 0x21, 0x00


	//----- nvinfo : EIATTR_KPARAM_INFO
	.align		4
.L_20:
        /*0028*/ 	.byte	0x04, 0x17
        /*002a*/ 	.short	(.L_22 - .L_21)
.L_21:
        /*002c*/ 	.word	0x00000000
        /*0030*/ 	.short	0x000b
        /*0032*/ 	.short	0x0038
        /*0034*/ 	.byte	0x00, 0xf0, 0x11, 0x00


	//----- nvinfo : EIATTR_KPARAM_INFO
	.align		4
.L_22:
        /*0038*/ 	.byte	0x04, 0x17
        /*003a*/ 	.short	(.L_24 - .L_23)
.L_23:
        /*003c*/ 	.word	0x00000000
        /*0040*/ 	.short	0x000a
        /*0042*/ 	.short	0x0034
        /*0044*/ 	.byte	0x00, 0xf0, 0x11, 0x00


	//----- nvinfo : EIATTR_KPARAM_INFO
	.align		4
.L_24:
        /*0048*/ 	.byte	0x04, 0x17
        /*004a*/ 	.short	(.L_26 - .L_25)
.L_25:
        /*004c*/ 	.word	0x00000000
        /*0050*/ 	.short	0x0009
        /*0052*/ 	.short	0x0030
        /*0054*/ 	.byte	0x00, 0xf0, 0x11, 0x00


	//----- nvinfo : EIATTR_KPARAM_INFO
	.align		4
.L_26:
        /*0058*/ 	.byte	0x04, 0x17
        /*005a*/ 	.short	(.L_28 - .L_27)
.L_27:
        /*005c*/ 	.word	0x00000000
        /*0060*/ 	.short	0x0008
        /*0062*/ 	.short	0x002c
        /*0064*/ 	.byte	0x00, 0xf0, 0x11, 0x00


	//----- nvinfo : EIATTR_KPARAM_INFO
	.align		4
.L_28:
        /*0068*/ 	.byte	0x04, 0x17
        /*006a*/ 	.short	(.L_30 - .L_29)
.L_29:
        /*006c*/ 	.word	0x00000000
        /*0070*/ 	.short	0x0007
        /*0072*/ 	.short	0x0028
        /*0074*/ 	.byte	0x00, 0xf0, 0x11, 0x00


	//----- nvinfo : EIATTR_KPARAM_INFO
	.align		4
.L_30:
        /*0078*/ 	.byte	0x04, 0x17
        /*007a*/ 	.short	(.L_32 - .L_31)
.L_31:
        /*007c*/ 	.word	0x00000000
        /*0080*/ 	.short	0x0006
        /*0082*/ 	.short	0x0024
        /*0084*/ 	.byte	0x00, 0xf0, 0x11, 0x00


	//----- nvinfo : EIATTR_KPARAM_INFO
	.align		4
.L_32:
        /*0088*/ 	.byte	0x04, 0x17
        /*008a*/ 	.short	(.L_34 - .L_33)
.L_33:
        /*008c*/ 	.word	0x00000000
        /*0090*/ 	.short	0x0005
        /*0092*/ 	.short	0x0020
        /*0094*/ 	.byte	0x00, 0xf0, 0x11, 0x00


	//----- nvinfo : EIATTR_KPARAM_INFO
	.align		4
.L_34:
        /*0098*/ 	.byte	0x04, 0x17
        /*009a*/ 	.short	(.L_36 - .L_35)
.L_35:
        /*009c*/ 	.word	0x00000000
        /*00a0*/ 	.short	0x0004
        /*00a2*/ 	.short	0x001c
        /*00a4*/ 	.byte	0x00, 0xf0, 0x11, 0x00


	//----- nvinfo : EIATTR_KPARAM_INFO
	.align		4
.L_36:
        /*00a8*/ 	.byte	0x04, 0x17
        /*00aa*/ 	.short	(.L_38 - .L_37)
.L_37:
        /*00ac*/ 	.word	0x00000000
        /*00b0*/ 	.short	0x0003
        /*00b2*/ 	.short	0x0018
        /*00b4*/ 	.byte	0x00, 0xf0, 0x11, 0x00


	//----- nvinfo : EIATTR_KPARAM_INFO
	.align		4
.L_38:
        /*00b8*/ 	.byte	0x04, 0x17
        /*00ba*/ 	.short	(.L_40 - .L_39)
.L_39:
        /*00bc*/ 	.word	0x00000000
        /*00c0*/ 	.short	0x0002
        /*00c2*/ 	.short	0x0010
        /*00c4*/ 	.byte	0x00, 0xf4, 0x21, 0x00


	//----- nvinfo : EIATTR_KPARAM_INFO
	.align		4
.L_40:
        /*00c8*/ 	.byte	0x04, 0x17
        /*00ca*/ 	.short	(.L_42 - .L_41)
.L_41:
        /*00cc*/ 	.word	0x00000000
        /*00d0*/ 	.short	0x0001
        /*00d2*/ 	.short	0x0008
        /*00d4*/ 	.byte	0x00, 0xf4, 0x21, 0x00


	//----- nvinfo : EIATTR_KPARAM_INFO
	.align		4
.L_42:
        /*00d8*/ 	.byte	0x04, 0x17
        /*00da*/ 	.short	(.L_44 - .L_43)
.L_43:
        /*00dc*/ 	.word	0x00000000
        /*00e0*/ 	.short	0x0000
        /*00e2*/ 	.short	0x0000
        /*00e4*/ 	.byte	0x00, 0xf4, 0x21, 0x00


	//----- nvinfo : EIATTR_AT_ENTRY_FRAGMENTS
	.align		4
.L_44:
        /*00e8*/ 	.byte	0x04, 0x4f
        /*00ea*/ 	.short	(.L_46 - .L_45)


	//   ....[0]....
.L_45:
        /*00ec*/ 	.word	0x00000004


	//----- nvinfo : EIATTR_RESERVED_SMEM_USED
	.align		4
.L_46:
        /*00f0*/ 	.byte	0x01, 0x41
	.zero		2


	//----- nvinfo : EIATTR_SPARSE_MMA_MASK
	.align		4
        /*00f4*/ 	.byte	0x03, 0x50
        /*00f6*/ 	.short	0x0000


	//----- nvinfo : EIATTR_TCGEN05_1CTA_USED
	.align		4
        /*00f8*/ 	.byte	0x01, 0x51
	.zero		2


	//----- nvinfo : EIATTR_MAXREG_COUNT
	.align		4
        /*00fc*/ 	.byte	0x03, 0x1b
        /*00fe*/ 	.short	0x00ff


	//----- nvinfo : EIATTR_NUM_BARRIERS
	.align		4
        /*0100*/ 	.byte	0x02, 0x4c
        /*0102*/ 	.byte	0x01
	.zero		1


	//----- nvinfo : EIATTR_INT_WARP_WIDE_INSTR_OFFSETS
	.align		4
        /*0104*/ 	.byte	0x04, 0x31
        /*0106*/ 	.short	(.L_48 - .L_47)


	//   ....[0]....
.L_47:
        /*0108*/ 	.word	0x00001090


	//   ....[1]....
        /*010c*/ 	.word	0x000010a0


	//   ....[2]....
        /*0110*/ 	.word	0x00002820


	//   ....[3]....
        /*0114*/ 	.word	0x00004870


	//   ....[4]....
        /*0118*/ 	.word	0x000048c0


	//----- nvinfo : EIATTR_COOP_GROUP_MASK_REGIDS
	.align		4
.L_48:
        /*011c*/ 	.byte	0x04, 0x29
        /*011e*/ 	.short	(.L_50 - .L_49)


	//   ....[0]....
.L_49:
        /*0120*/ 	.word	0xffffffff


	//   ....[1]....
        /*0124*/ 	.word	0xffffffff


	//   ....[2]....
        /*0128*/ 	.word	0xffffffff


	//   ....[3]....
        /*012c*/ 	.word	0xffffffff


	//----- nvinfo : EIATTR_COOP_GROUP_INSTR_OFFSETS
	.align		4
.L_50:
        /*0130*/ 	.byte	0x04, 0x28
        /*0132*/ 	.short	(.L_52 - .L_51)


	//   ....[0]....
.L_51:
        /*0134*/ 	.word	0x00000060


	//   ....[1]....
        /*0138*/ 	.word	0x00000310


	//   ....[2]....
        /*013c*/ 	.word	0x00004710


	//   ....[3]....
        /*0140*/ 	.word	0x00004970


	//----- nvinfo : EIATTR_VRC_CTA_INIT_COUNT
	.align		4
.L_52:
        /*0144*/ 	.byte	0x02, 0x4a
        /*0146*/ 	.byte	0x80
	.zero		1


	//----- nvinfo : EIATTR_MBARRIER_INSTR_OFFSETS
	.align		4
        /*0148*/ 	.byte	0x04, 0x39
        /*014a*/ 	.short	(.L_54 - .L_53)


	//   ....[0]....
.L_53:
        /*014c*/ 	.word	0x000011b0
        /*0150*/ 	.word	0x000000ff
        /*0154*/ 	.word	0x00000000
        /*0158*/ 	.short	0x0100
        /*015a*/ 	.byte	0x06
	.zero		1


	//   ....[1]....
        /*015c*/ 	.word	0x00002850
        /*0160*/ 	.word	0x000000ff
        /*0164*/ 	.word	0x00005008
        /*0168*/ 	.short	0x0100
        /*016a*/ 	.byte	0x09
	.zero		1


	//   ....[2]....
        /*016c*/ 	.word	0x00003240
        /*0170*/ 	.word	0x000000ff
        /*0174*/ 	.word	0x00000000
        /*0178*/ 	.short	0x010a
        /*017a*/ 	.byte	0x06
	.zero		1


	//   ....[3]....
        /*017c*/ 	.word	0x00004310
        /*0180*/ 	.word	0x000000ff
        /*0184*/ 	.word	0x00000000
        /*0188*/ 	.short	0x010a
        /*018a*/ 	.byte	0x06
	.zero		1


	//   ....[4]....
        /*018c*/ 	.word	0x00004440
        /*0190*/ 	.word	0x000000ff
        /*0194*/ 	.word	0x00005000
        /*0198*/ 	.short	0x0108
        /*019a*/ 	.byte	0x09
	.zero		1


	//   ....[5]....
        /*019c*/ 	.word	0x000044e0
        /*01a0*/ 	.word	0x000000ff
        /*01a4*/ 	.word	0x00005008
        /*01a8*/ 	.short	0x0108
        /*01aa*/ 	.byte	0x09
	.zero		1


	//   ....[6]....
        /*01ac*/ 	.word	0x00004990
        /*01b0*/ 	.word	0x000000ff
        /*01b4*/ 	.word	0x00000000
        /*01b8*/ 	.short	0x010a
        /*01ba*/ 	.byte	0x06
	.zero		1


	//   ....[7]....
        /*01bc*/ 	.word	0x000049c0
        /*01c0*/ 	.word	0x000000ff
        /*01c4*/ 	.word	0x00000000
        /*01c8*/ 	.short	0x010a
        /*01ca*/ 	.byte	0x06
	.zero		1


	//----- nvinfo : EIATTR_NUM_MBARRIERS
	.align		4
.L_54:
        /*01cc*/ 	.byte	0x03, 0x38
        /*01ce*/ 	.short	0x0002


	//----- nvinfo : EIATTR_EXIT_INSTR_OFFSETS
	.align		4
        /*01d0*/ 	.byte	0x04, 0x1c
        /*01d2*/ 	.short	(.L_56 - .L_55)


	//   ....[0]....
.L_55:
        /*01d4*/ 	.word	0x00004980


	//----- nvinfo : EIATTR_REQNTID
	.align		4
.L_56:
        /*01d8*/ 	.byte	0x04, 0x10
        /*01da*/ 	.short	(.L_58 - .L_57)
.L_57:
        /*01dc*/ 	.word	0x00000100
        /*01e0*/ 	.word	0x00000001
        /*01e4*/ 	.word	0x00000001


	//----- nvinfo : EIATTR_CRS_STACK_SIZE
	.align		4
.L_58:
        /*01e8*/ 	.byte	0x04, 0x1e
        /*01ea*/ 	.short	(.L_60 - .L_59)
.L_59:
        /*01ec*/ 	.word	0x00000000


	//----- nvinfo : EIATTR_CBANK_PARAM_SIZE
	.align		4
.L_60:
        /*01f0*/ 	.byte	0x03, 0x19
        /*01f2*/ 	.short	0x0050


	//----- nvinfo : EIATTR_PARAM_CBANK
	.align		4
        /*01f4*/ 	.byte	0x04, 0x0a
        /*01f6*/ 	.short	(.L_62 - .L_61)
	.align		4
.L_61:
        /*01f8*/ 	.word	index@(.nv.constant0.matmul_kernel)
        /*01fc*/ 	.short	0x0380
        /*01fe*/ 	.short	0x0050


	//----- nvinfo : EIATTR_SW_WAR
	.align		4
.L_62:
        /*0200*/ 	.byte	0x04, 0x36
        /*0202*/ 	.short	(.L_64 - .L_63)
.L_63:
        /*0204*/ 	.word	0x00000008
.L_64:


//--------------------- .nv.compat                --------------------------
	.section	.nv.compat,"",@"SHT_CUDA_COMPAT_INFO"
	.align	4
        /*0000*/ 	.byte	0x02, 0x02, 0x02, 0x00, 0x02, 0x05, 0x05, 0x00, 0x02, 0x03, 0x00, 0x00, 0x02, 0x06, 0x01, 0x00


//--------------------- .nv.callgraph             --------------------------
	.section	.nv.callgraph,"",@"SHT_CUDA_CALLGRAPH"
	.align	4
	.sectionentsize	8
	.align		4
        /*0000*/ 	.word	0x00000000
	.align		4
        /*0004*/ 	.word	0xffffffff
	.align		4
        /*0008*/ 	.word	0x00000000
	.align		4
        /*000c*/ 	.word	0xfffffffe
	.align		4
        /*0010*/ 	.word	0x00000000
	.align		4
        /*0014*/ 	.word	0xfffffffd
	.align		4
        /*0018*/ 	.word	0x00000000
	.align		4
        /*001c*/ 	.word	0xfffffffc


//--------------------- .text.matmul_kernel       --------------------------
	.section	.text.matmul_kernel,"ax",@progbits
	.align	128
        .global         matmul_kernel
        .type           matmul_kernel,@function
        .size           matmul_kernel,(.L_x_20 - matmul_kernel)
        .other          matmul_kernel,@"STO_CUDA_ENTRY STV_DEFAULT"
matmul_kernel:
.text.matmul_kernel:
[----:B------:R-:W0:Y:S01]  /*0000*/  LDC R1, c[0x0][0x37c] ;  /* 0x0000df00ff017b82 */ /* 0x000e220000000800 */
[----:B------:R-:W1:Y:S01]  /*0010*/  S2R R0, SR_TID.X ;  /* 0x0000000000007919 */ /* 0x000e620000002100 */
[----:B------:R-:W2:Y:S01]  /*0020*/  LDCU.64 UR18, c[0x0][0x358] ;  /* 0x00006b00ff1277ac */ /* 0x000ea20008000a00 */
[----:B-1----:R-:W-:-:S13]  /*0030*/  ISETP.GE.U32.AND P1, PT, R0, 0x20, PT ;  /* 0x000000200000780c */ /* 0x002fda0003f26070 */
[----:B--2---:R-:W-:Y:S05]  /*0040*/  @P1 BRA `(.L_x_0) ;  /* 0x0000000000b41947 */ /* 0x004fea0003800000 */
[----:B------:R-:W1:Y:S01]  /*0050*/  S2UR UR6, SR_CgaCtaId ;  /* 0x00000000000679c3 */ /* 0x000e620000008800 */
[----:B------:R-:W-:Y:S01]  /*0060*/  NOP ;  /* 0x0000000000007918 */ /* 0x000fe20000000000 */
[----:B------:R-:W-:Y:S02]  /*0070*/  UMOV UR4, 0x40 ;  /* 0x0000004000047882 */ /* 0x000fe40000000000 */
[----:B-1----:R-:W-:-:S09]  /*0080*/  ULEA UR4, UR6, UR4, 0x18 ;  /* 0x0000000406047291 */ /* 0x002fd2000f8ec0ff */
[----:B------:R-:W1:Y:S01]  /*0090*/  LDS.U8 R2, [UR4] ;  /* 0x00000004ff027984 */ /* 0x000e620008000000 */
[----:B------:R-:W-:Y:S02]  /*00a0*/  UMOV UR4, 0x400 ;  /* 0x0000040000047882 */ /* 0x000fe40000000000 */
[----:B------:R-:W-:Y:S01]  /*00b0*/  ULEA UR4, UR6, UR4, 0x18 ;  /* 0x0000000406047291 */ /* 0x000fe2000f8ec0ff */
[----:B-1----:R-:W-:-:S13]  /*00c0*/  ISETP.NE.AND P0, PT, R2, RZ, PT ;  /* 0x000000ff0200720c */ /* 0x002fda0003f05270 */
[----:B------:R-:W-:Y:S05]  /*00d0*/  @P0 BRA `(.L_x_1) ;  /* 0x0000000000780947 */ /* 0x000fea0003800000 */
[----:B------:R-:W-:-:S13]  /*00e0*/  ELECT P0, URZ, PT ;  /* 0x0000000000ff782f */ /* 0x000fda0003800000 */
[----:B------:R-:W-:Y:S05]  /*00f0*/  @!P0 BRA `(.L_x_2) ;  /* 0x0000000000808947 */ /* 0x000fea0003800000 */
[----:B------:R-:W-:Y:S01]  /*0100*/  UMOV UR5, 0x1 ;  /* 0x0000000100057882 */ /* 0x000fe20000000000 */
[----:B------:R-:W-:-:S04]  /*0110*/  IMAD.MOV.U32 R5, RZ, RZ, 0x1 ;  /* 0x00000001ff057424 */ /* 0x000fc800078e00ff */
[----:B------:R-:W-:Y:S04]  /*0120*/  DEPBAR.LE SB1, 0x36 ;  /* 0x00009d800000791a */ /* 0x000fe80000000000 */
[----:B------:R-:W1:Y:S02]  /*0130*/  UTCATOMSWS.FIND_AND_SET.ALIGN UP0, UR5, UR5 ;  /* 0x00000005000575e3 */ /* 0x000e640008000800 */
[----:B-1----:R-:W-:-:S04]  /*0140*/  PLOP3.LUT P0, PT, PT, PT, UP0, 0x80, 0x8 ;  /* 0x000000000008781c */ /* 0x002fc80003f0f008 */
[----:B------:R-:W-:-:S04]  /*0150*/  SEL R2, RZ, 0xffffffff, !P0 ;  /* 0xffffffffff027807 */ /* 0x000fc80004000000 */
[----:B------:R-:W-:Y:S01]  /*0160*/  ISETP.NE.AND P0, PT, R2, RZ, PT ;  /* 0x000000ff0200720c */ /* 0x000fe20003f05270 */
[----:B------:R-:W-:-:S12]  /*0170*/  IMAD.U32 R2, RZ, RZ, UR5 ;  /* 0x00000005ff027e24 */ /* 0x000fd8000f8e00ff */
[----:B------:R-:W-:Y:S05]  /*0180*/  @P0 BRA `(.L_x_3) ;  /* 0x0000000000240947 */ /* 0x000fea0003800000 */
.L_x_4:
[----:B------:R-:W-:Y:S05]  /*0190*/  NANOSLEEP 0x64 ;  /* 0x000000640000795d */ /* 0x000fea0003800000 */
[----:B------:R-:W-:-:S05]  /*01a0*/  UMOV UR5, 0x1 ;  /* 0x0000000100057882 */ /* 0x000fca0000000000 */
[----:B------:R-:W-:Y:S04]  /*01b0*/  DEPBAR.LE SB1, 0x36 ;  /* 0x00009d800000791a */ /* 0x000fe80000000000 */
[----:B------:R-:W1:Y:S02]  /*01c0*/  UTCATOMSWS.FIND_AND_SET.ALIGN UP0, UR5, UR5 ;  /* 0x00000005000575e3 */ /* 0x000e640008000800 */
[----:B-1----:R-:W-:-:S04]  /*01d0*/  PLOP3.LUT P0, PT, PT, PT, UP0, 0x80, 0x8 ;  /* 0x000000000008781c */ /* 0x002fc80003f0f008 */
[----:B------:R-:W-:-:S04]  /*01e0*/  SEL R2, RZ, 0xffffffff, !P0 ;  /* 0xffffffffff027807 */ /* 0x000fc80004000000 */
[----:B------:R-:W-:Y:S01]  /*01f0*/  ISETP.NE.AND P0, PT, R2, RZ, PT ;  /* 0x000000ff0200720c */ /* 0x000fe20003f05270 */
[----:B------:R-:W-:-:S12]  /*0200*/  IMAD.U32 R2, RZ, RZ, UR5 ;  /* 0x00000005ff027e24 */ /* 0x000fd8000f8e00ff */
[----:B------:R-:W-:Y:S05]  /*0210*/  @!P0 BRA `(.L_x_4) ;  /* 0xfffffffc00dc8947 */ /* 0x000fea000383ffff */
.L_x_3:
[C---:B------:R-:W-:Y:S01]  /*0220*/  VIADD R4, R2.reuse, 0x10 ;  /* 0x0000001002047836 */ /* 0x040fe20000000000 */
[----:B------:R-:W-:Y:S01]  /*0230*/  UMOV UR5, 0x50 ;  /* 0x0000005000057882 */ /* 0x000fe20000000000 */
[C---:B------:R-:W-:Y:S01]  /*0240*/  SHF.L.U32 R3, R5.reuse, R2, RZ ;  /* 0x0000000205037219 */ /* 0x040fe200000006ff */
[----:B------:R-:W-:Y:S01]  /*0250*/  ULEA UR5, UR6, UR5, 0x18 ;  /* 0x0000000506057291 */ /* 0x000fe2000f8ec0ff */
[----:B------:R-:W-:Y:S01]  /*0260*/  IMAD.SHL.U32 R2, R2, 0x20, RZ ;  /* 0x0000002002027824 */ /* 0x000fe200078e00ff */
[----:B------:R-:W-:-:S04]  /*0270*/  SHF.L.U32 R4, R5, R4, RZ ;  /* 0x0000000405047219 */ /* 0x000fc800000006ff */
[----:B------:R-:W-:-:S05]  /*0280*/  LOP3.LUT R3, R4, R3, RZ, 0xfc, !PT ;  /* 0x0000000304037212 */ /* 0x000fca00078efcff */
[----:B------:R1:W-:Y:S04]  /*0290*/  ATOMS.OR RZ, [UR5], R3 ;  /* 0x00000003ffff798c */ /* 0x0003e8000b000005 */
[----:B------:R1:W-:Y:S01]  /*02a0*/  STS [UR4], R2 ;  /* 0x00000002ff007988 */ /* 0x0003e20008000804 */
[----:B------:R-:W-:Y:S05]  /*02b0*/  BRA `(.L_x_2) ;  /* 0x0000000000107947 */ /* 0x000fea0003800000 */
.L_x_1:
[----:B------:R-:W-:-:S05]  /*02c0*/  IMAD.MOV.U32 R2, RZ, RZ, -0x1 ;  /* 0xffffffffff027424 */ /* 0x000fca00078e00ff */
[----:B------:R1:W-:Y:S02]  /*02d0*/  STS [UR4], R2 ;  /* 0x00000002ff007988 */ /* 0x0003e40008000804 */
[----:B-1----:R-:W-:-:S07]  /*02e0*/  MOV R2, 0x300 ;  /* 0x0000030000027802 */ /* 0x002fce0000000f00 */
[----:B0-----:R-:W-:Y:S05]  /*02f0*/  CALL.REL.NOINC `($__internal_1_$__cuda_sm10x_tcgen05_guardrail_trap_phase_invalid_during_alloc) ;  /* 0x0000004400c87944 */ /* 0x001fea0003c00000 */
.L_x_2:
[----:B------:R-:W-:Y:S05]  /*0300*/  WARPSYNC.ALL ;  /* 0x0000000000007948 */ /* 0x000fea0003800000 */
[----:B------:R-:W-:Y:S01]  /*0310*/  NOP ;  /* 0x0000000000007918 */ /* 0x000fe20000000000 */
.L_x_0:
[----:B------:R-:W2:Y:S01]  /*0320*/  LDC.64 R88, c[0x0][0x398] ;  /* 0x0000e600ff587b82 */ /* 0x000ea20000000a00 */
[----:B------:R-:W3:Y:S01]  /*0330*/  S2R R7, SR_CTAID.X ;  /* 0x0000000000077919 */ /* 0x000ee20000002500 */
[----:B------:R-:W-:Y:S01]  /*0340*/  UMOV UR9, 0x400 ;  /* 0x0000040000097882 */ /* 0x000fe20000000000 */
[----:B------:R-:W4:Y:S01]  /*0350*/  LDCU UR17, c[0x0][0x3a4] ;  /* 0x00007480ff1177ac */ /* 0x000f220008000800 */
[----:B------:R-:W-:Y:S01]  /*0360*/  PRMT R107, RZ, 0x7610, R107 ;  /* 0x00007610ff6b7816 */ /* 0x000fe2000000006b */
[----:B------:R-:W1:Y:S03]  /*0370*/  LDCU.128 UR12, c[0x0][0x380] ;  /* 0x00007000ff0c77ac */ /* 0x000e660008000c00 */
[----:B------:R-:W5:Y:S01]  /*0380*/  S2UR UR7, SR_CgaCtaId ;  /* 0x00000000000779c3 */ /* 0x000f620000008800 */
[----:B------:R-:W-:-:S07]  /*0390*/  UMOV UR11, 0x1 ;  /* 0x00000001000b7882 */ /* 0x000fce0000000000 */
[----:B------:R-:W0:Y:S01]  /*03a0*/  LDC R106, c[0x0][0x3a0] ;  /* 0x0000e800ff6a7b82 */ /* 0x000e220000000800 */
[----:B-12---:R-:W-:Y:S01]  /*03b0*/  VIADD R2, R89, 0xf ;  /* 0x0000000f59027836 */ /* 0x006fe20000000000 */
[----:B------:R-:W-:-:S04]  /*03c0*/  IABS R15, R89 ;  /* 0x00000059000f7213 */ /* 0x000fc80000000000 */
[----:B------:R-:W-:Y:S01]  /*03d0*/  SHF.R.S32.HI R3, RZ, 0x1f, R2 ;  /* 0x0000001fff037819 */ /* 0x000fe20000011402 */
[----:B-----5:R-:W-:-:S03]  /*03e0*/  ULEA UR9, UR7, UR9, 0x18 ;  /* 0x0000000907097291 */ /* 0x020fc6000f8ec0ff */
[----:B------:R-:W-:Y:S02]  /*03f0*/  LEA.HI R3, R3, R2, RZ, 0x4 ;  /* 0x0000000203037211 */ /* 0x000fe400078f20ff */
[----:B---3--:R-:W-:Y:S01]  /*0400*/  IABS R8, R7 ;  /* 0x0000000700087213 */ /* 0x008fe20000000000 */
[----:B------:R-:W-:Y:S01]  /*0410*/  UIADD3 UR6, UPT, UPT, UR9, 0x5000, URZ ;  /* 0x0000500009067890 */ /* 0x000fe2000fffe0ff */
[----:B------:R-:W-:-:S05]  /*0420*/  SHF.R.S32.HI R3, RZ, 0x4, R3 ;  /* 0x00000004ff037819 */ /* 0x000fca0000011403 */
[----:B------:R-:W-:-:S05]  /*0430*/  IMAD.SHL.U32 R4, R3, 0x8, RZ ;  /* 0x0000000803047824 */ /* 0x000fca00078e00ff */
[-C--:B------:R-:W-:Y:S02]  /*0440*/  IABS R9, R4.reuse ;  /* 0x0000000400097213 */ /* 0x080fe40000000000 */
[----:B------:R-:W-:Y:S02]  /*0450*/  IABS R10, R4 ;  /* 0x00000004000a7213 */ /* 0x000fe40000000000 */
[----:B------:R-:W1:Y:S08]  /*0460*/  I2F.RP R5, R9 ;  /* 0x0000000900057306 */ /* 0x000e700000209400 */
[----:B-1----:R-:W1:Y:S02]  /*0470*/  MUFU.RCP R5, R5 ;  /* 0x0000000500057308 */ /* 0x002e640000001000 */
[----:B-1----:R-:W-:-:S02]  /*0480*/  VIADD R2, R5, 0xffffffe ;  /* 0x0ffffffe05027836 */ /* 0x002fc40000000000 */
[----:B------:R-:W-:-:S04]  /*0490*/  IMAD.MOV R5, RZ, RZ, -R10 ;  /* 0x000000ffff057224 */ /* 0x000fc800078e0a0a */
[----:B------:R1:W2:Y:S02]  /*04a0*/  F2I.FTZ.U32.TRUNC.NTZ R3, R2 ;  /* 0x0000000200037305 */ /* 0x0002a4000021f000 */
[----:B-1----:R-:W-:Y:S02]  /*04b0*/  IMAD.MOV.U32 R2, RZ, RZ, RZ ;  /* 0x000000ffff027224 */ /* 0x002fe400078e00ff */
[----:B--2---:R-:W-:-:S04]  /*04c0*/  IMAD.MOV R6, RZ, RZ, -R3 ;  /* 0x000000ffff067224 */ /* 0x004fc800078e0a03 */
[----:B------:R-:W-:Y:S02]  /*04d0*/  IMAD R11, R6, R9, RZ ;  /* 0x00000009060b7224 */ /* 0x000fe400078e02ff */
[----:B------:R-:W-:Y:S02]  /*04e0*/  IMAD.MOV.U32 R6, RZ, RZ, R8 ;  /* 0x000000ffff067224 */ /* 0x000fe400078e0008 */
[----:B------:R-:W-:Y:S01]  /*04f0*/  IMAD.HI.U32 R3, R3, R11, R2 ;  /* 0x0000000b03037227 */ /* 0x000fe200078e0002 */
[----:B------:R-:W-:-:S05]  /*0500*/  IABS R11, R88 ;  /* 0x00000058000b7213 */ /* 0x000fca0000000000 */
[----:B------:R-:W-:-:S04]  /*0510*/  IMAD.HI.U32 R3, R3, R6, RZ ;  /* 0x0000000603037227 */ /* 0x000fc800078e00ff */
[----:B------:R-:W-:Y:S01]  /*0520*/  IMAD R2, R3, R5, R6 ;  /* 0x0000000503027224 */ /* 0x000fe200078e0206 */
[----:B------:R-:W-:Y:S04]  /*0530*/  BAR.SYNC.DEFER_BLOCKING 0x0 ;  /* 0x0000000000007b1d */ /* 0x000fe80000010000 */
[----:B------:R-:W-:-:S13]  /*0540*/  ISETP.GT.U32.AND P2, PT, R9, R2, PT ;  /* 0x000000020900720c */ /* 0x000fda0003f44070 */
[----:B------:R-:W-:Y:S02]  /*0550*/  @!P2 IMAD.IADD R2, R2, 0x1, -R9 ;  /* 0x000000010202a824 */ /* 0x000fe400078e0a09 */
[----:B------:R-:W-:Y:S01]  /*0560*/  @!P2 VIADD R3, R3, 0x1 ;  /* 0x000000010303a836 */ /* 0x000fe20000000000 */
[----:B------:R-:W-:Y:S02]  /*0570*/  ISETP.NE.AND P2, PT, R4, RZ, PT ;  /* 0x000000ff0400720c */ /* 0x000fe40003f45270 */
[----:B------:R-:W-:Y:S02]  /*0580*/  ISETP.GE.U32.AND P0, PT, R2, R9, PT ;  /* 0x000000090200720c */ /* 0x000fe40003f06070 */
[----:B------:R-:W-:-:S04]  /*0590*/  LOP3.LUT R2, R7, R4, RZ, 0x3c, !PT ;  /* 0x0000000407027212 */ /* 0x000fc800078e3cff */
[----:B------:R-:W-:Y:S01]  /*05a0*/  ISETP.GE.AND P3, PT, R2, RZ, PT ;  /* 0x000000ff0200720c */ /* 0x000fe20003f66270 */
[----:B------:R-:W-:-:S06]  /*05b0*/  VIADD R2, R88, 0x3f ;  /* 0x0000003f58027836 */ /* 0x000fcc0000000000 */
[----:B------:R-:W-:-:S04]  /*05c0*/  @P0 VIADD R3, R3, 0x1 ;  /* 0x0000000103030836 */ /* 0x000fc80000000000 */
[----:B------:R-:W-:Y:S01]  /*05d0*/  IMAD.MOV.U32 R5, RZ, RZ, R3 ;  /* 0x000000ffff057224 */ /* 0x000fe200078e0003 */
[----:B------:R-:W-:-:S03]  /*05e0*/  SHF.R.S32.HI R3, RZ, 0x1f, R2 ;  /* 0x0000001fff037819 */ /* 0x000fc60000011402 */
[----:B------:R-:W-:Y:S01]  /*05f0*/  @!P3 IMAD.MOV R5, RZ, RZ, -R5 ;  /* 0x000000ffff05b224 */ /* 0x000fe200078e0a05 */
[----:B------:R-:W-:Y:S02]  /*0600*/  @!P2 LOP3.LUT R5, RZ, R4, RZ, 0x33, !PT ;  /* 0x00000004ff05a212 */ /* 0x000fe400078e33ff */
[----:B------:R-:W-:-:S03]  /*0610*/  LEA.HI R3, R3, R2, RZ, 0x6 ;  /* 0x0000000203037211 */ /* 0x000fc600078f30ff */
[----:B------:R-:W-:Y:S02]  /*0620*/  IMAD.SHL.U32 R8, R5, 0x8, RZ ;  /* 0x0000000805087824 */ /* 0x000fe400078e00ff */
[----:B------:R-:W-:-:S03]  /*0630*/  IMAD.MOV R5, RZ, RZ, -R5 ;  /* 0x000000ffff057224 */ /* 0x000fc600078e0a05 */
[----:B------:R-:W-:Y:S01]  /*0640*/  LEA.HI.SX32 R3, R3, -R8, 0x1a ;  /* 0x8000000803037211 */ /* 0x000fe200078fd2ff */
[----:B------:R-:W-:-:S03]  /*0650*/  IMAD R10, R4, R5, R7 ;  /* 0x00000005040a7224 */ /* 0x000fc600078e0207 */
[----:B------:R-:W-:Y:S02]  /*0660*/  VIMNMX R13, PT, PT, R3, 0x8, PT ;  /* 0x00000008030d7848 */ /* 0x000fe40003fe0100 */
[----:B------:R-:W-:Y:S02]  /*0670*/  IABS R4, R10 ;  /* 0x0000000a00047213 */ /* 0x000fe40000000000 */
[-C--:B------:R-:W-:Y:S02]  /*0680*/  IABS R9, R13.reuse ;  /* 0x0000000d00097213 */ /* 0x080fe40000000000 */
[----:B------:R-:W-:Y:S02]  /*0690*/  IABS R7, R13 ;  /* 0x0000000d00077213 */ /* 0x000fe40000000000 */
[----:B------:R-:W1:Y:S08]  /*06a0*/  I2F.RP R6, R9 ;  /* 0x0000000900067306 */ /* 0x000e700000209400 */
[----:B-1----:R-:W1:Y:S02]  /*06b0*/  MUFU.RCP R6, R6 ;  /* 0x0000000600067308 */ /* 0x002e640000001000 */
[----:B-1----:R-:W-:-:S06]  /*06c0*/  VIADD R2, R6, 0xffffffe ;  /* 0x0ffffffe06027836 */ /* 0x002fcc0000000000 */
[----:B------:R-:W1:Y:S08]  /*06d0*/  I2F.RP R6, R11 ;  /* 0x0000000b00067306 */ /* 0x000e700000209400 */
[----:B------:R2:W3:Y:S08]  /*06e0*/  F2I.FTZ.U32.TRUNC.NTZ R3, R2 ;  /* 0x0000000200037305 */ /* 0x0004f0000021f000 */
[----:B-1----:R-:W1:Y:S01]  /*06f0*/  MUFU.RCP R6, R6 ;  /* 0x0000000600067308 */ /* 0x002e620000001000 */
[----:B--2---:R-:W-:-:S02]  /*0700*/  IMAD.MOV.U32 R2, RZ, RZ, RZ ;  /* 0x000000ffff027224 */ /* 0x004fc400078e00ff */
[----:B---3--:R-:W-:-:S04]  /*0710*/  IMAD.MOV R12, RZ, RZ, -R3 ;  /* 0x000000ffff0c7224 */ /* 0x008fc800078e0a03 */
[----:B------:R-:W-:-:S04]  /*0720*/  IMAD R5, R12, R9, RZ ;  /* 0x000000090c057224 */ /* 0x000fc800078e02ff */
[----:B------:R-:W-:-:S04]  /*0730*/  IMAD.HI.U32 R3, R3, R5, R2 ;  /* 0x0000000503037227 */ /* 0x000fc800078e0002 */
[----:B------:R-:W-:Y:S02]  /*0740*/  IMAD.MOV.U32 R2, RZ, RZ, R4 ;  /* 0x000000ffff027224 */ /* 0x000fe400078e0004 */
[----:B------:R-:W-:Y:S02]  /*0750*/  IMAD.MOV R4, RZ, RZ, -R7 ;  /* 0x000000ffff047224 */ /* 0x000fe400078e0a07 */
[----:B------:R-:W-:Y:S01]  /*0760*/  IMAD.HI.U32 R3, R3, R2, RZ ;  /* 0x0000000203037227 */ /* 0x000fe200078e00ff */
[----:B------:R-:W2:Y:S03]  /*0770*/  I2F.RP R7, R15 ;  /* 0x0000000f00077306 */ /* 0x000ea60000209400 */
[----:B------:R-:W-:Y:S02]  /*0780*/  IMAD R2, R3, R4, R2 ;  /* 0x0000000403027224 */ /* 0x000fe400078e0202 */
[----:B-1----:R-:W-:-:S03]  /*0790*/  VIADD R4, R6, 0xffffffe ;  /* 0x0ffffffe06047836 */ /* 0x002fc60000000000 */
[----:B------:R-:W-:Y:S01]  /*07a0*/  ISETP.GT.U32.AND P2, PT, R9, R2, PT ;  /* 0x000000020900720c */ /* 0x000fe20003f44070 */
[----:B--2---:R-:W1:-:S12]  /*07b0*/  MUFU.RCP R7, R7 ;  /* 0x0000000700077308 */ /* 0x004e580000001000 */
[----:B------:R-:W-:Y:S02]  /*07c0*/  @!P2 IMAD.IADD R2, R2, 0x1, -R9 ;  /* 0x000000010202a824 */ /* 0x000fe400078e0a09 */
[----:B------:R-:W-:Y:S01]  /*07d0*/  @!P2 VIADD R3, R3, 0x1 ;  /* 0x000000010303a836 */ /* 0x000fe20000000000 */
[----:B------:R-:W-:Y:S02]  /*07e0*/  ISETP.NE.AND P2, PT, R13, RZ, PT ;  /* 0x000000ff0d00720c */ /* 0x000fe40003f45270 */
[----:B------:R-:W-:Y:S02]  /*07f0*/  ISETP.GE.U32.AND P0, PT, R2, R9, PT ;  /* 0x000000090200720c */ /* 0x000fe40003f06070 */
[----:B------:R-:W-:-:S04]  /*0800*/  LOP3.LUT R2, R10, R13, RZ, 0x3c, !PT ;  /* 0x0000000d0a027212 */ /* 0x000fc800078e3cff */
[----:B------:R-:W-:Y:S01]  /*0810*/  ISETP.GE.AND P3, PT, R2, RZ, PT ;  /* 0x000000ff0200720c */ /* 0x000fe20003f66270 */
[----:B-1----:R-:W-:Y:S01]  /*0820*/  VIADD R5, R7, 0xffffffe ;  /* 0x0ffffffe07057836 */ /* 0x002fe20000000000 */
[----:B------:R-:W-:-:S04]  /*0830*/  SHF.R.U32.HI R7, RZ, 0x7, R0 ;  /* 0x00000007ff077819 */ /* 0x000fc80000011600 */
[----:B------:R-:W-:Y:S01]  /*0840*/  SGXT.U32 R7, R7, 0x1 ;  /* 0x000000010707781a */ /* 0x000fe20000000000 */
[----:B------:R-:W-:Y:S01]  /*0850*/  @P0 VIADD R3, R3, 0x1 ;  /* 0x0000000103030836 */ /* 0x000fe20000000000 */
[----:B------:R-:W1:Y:S03]  /*0860*/  F2I.FTZ.U32.TRUNC.NTZ R5, R5 ;  /* 0x0000000500057305 */ /* 0x000e66000021f000 */
[----:B------:R-:W-:-:S04]  /*0870*/  IMAD.MOV.U32 R9, RZ, RZ, R3 ;  /* 0x000000ffff097224 */ /* 0x000fc800078e0003 */
[----:B------:R-:W-:Y:S01]  /*0880*/  @!P3 IMAD.MOV R9, RZ, RZ, -R9 ;  /* 0x000000ffff09b224 */ /* 0x000fe200078e0a09 */
[----:B------:R2:W3:Y:S01]  /*0890*/  F2I.FTZ.U32.TRUNC.NTZ R3, R4 ;  /* 0x0000000400037305 */ /* 0x0004e2000021f000 */
[----:B------:R-:W-:-:S05]  /*08a0*/  @!P2 LOP3.LUT R9, RZ, R13, RZ, 0x33, !PT ;  /* 0x0000000dff09a212 */ /* 0x000fca00078e33ff */
[----:B------:R-:W-:Y:S02]  /*08b0*/  IMAD.SHL.U32 R6, R9, 0x10, RZ ;  /* 0x0000001009067824 */ /* 0x000fe400078e00ff */
[----:B-1----:R-:W-:Y:S02]  /*08c0*/  IMAD.MOV R14, RZ, RZ, -R5 ;  /* 0x000000ffff0e7224 */ /* 0x002fe400078e0a05 */
[----:B------:R-:W-:Y:S01]  /*08d0*/  IMAD.MOV R2, RZ, RZ, -R9 ;  /* 0x000000ffff027224 */ /* 0x000fe200078e0a09 */
[----:B------:R-:W-:Y:S01]  /*08e0*/  LOP3.LUT R75, R6, R7, RZ, 0xfc, !PT ;  /* 0x00000007064b7212 */ /* 0x000fe200078efcff */
[----:B------:R-:W-:Y:S02]  /*08f0*/  IMAD R7, R14, R15, RZ ;  /* 0x0000000f0e077224 */ /* 0x000fe400078e02ff */
[----:B--2---:R-:W-:Y:S01]  /*0900*/  IMAD.MOV.U32 R4, RZ, RZ, RZ ;  /* 0x000000ffff047224 */ /* 0x004fe200078e00ff */
[----:B------:R-:W-:Y:S01]  /*0910*/  LOP3.LUT R86, R75, 0x4, RZ, 0xfc, !PT ;  /* 0x000000044b567812 */ /* 0x000fe200078efcff */
[----:B------:R-:W-:Y:S01]  /*0920*/  IMAD R2, R13, R2, R10 ;  /* 0x000000020d027224 */ /* 0x000fe200078e020a */
[----:B------:R-:W-:Y:S01]  /*0930*/  LOP3.LUT R127, R75, 0x6, RZ, 0xfc, !PT ;  /* 0x000000064b7f7812 */ /* 0x000fe200078efcff */
[----:B---3--:R-:W-:Y:S01]  /*0940*/  IMAD.MOV R12, RZ, RZ, -R3 ;  /* 0x000000ffff0c7224 */ /* 0x008fe200078e0a03 */
[----:B------:R-:W-:Y:S01]  /*0950*/  IABS R84, R86 ;  /* 0x0000005600547213 */ /* 0x000fe20000000000 */
[----:B------:R-:W-:Y:S01]  /*0960*/  IMAD.HI.U32 R5, R5, R7, R4 ;  /* 0x0000000705057227 */ /* 0x000fe200078e0004 */
[----:B------:R-:W-:-:S02]  /*0970*/  LOP3.LUT R4, R0, 0x3f, RZ, 0xc0, !PT ;  /* 0x0000003f00047812 */ /* 0x000fc400078ec0ff */
[----:B------:R-:W-:Y:S01]  /*0980*/  IABS R108, R127 ;  /* 0x0000007f006c7213 */ /* 0x000fe20000000000 */
[----:B------:R-:W-:Y:S01]  /*0990*/  IMAD.IADD R7, R8, 0x1, R2 ;  /* 0x0000000108077824 */ /* 0x000fe200078e0202 */
[C---:B------:R-:W-:Y:S01]  /*09a0*/  LOP3.LUT R82, R75.reuse, 0x2, RZ, 0xfc, !PT ;  /* 0x000000024b527812 */ /* 0x040fe200078efcff */
[----:B------:R-:W-:Y:S01]  /*09b0*/  IMAD R13, R12, R11, RZ ;  /* 0x0000000b0c0d7224 */ /* 0x000fe200078e02ff */
[----:B------:R-:W-:Y:S01]  /*09c0*/  LOP3.LUT R111, R75, 0xc, RZ, 0xfc, !PT ;  /* 0x0000000c4b6f7812 */ /* 0x000fe200078efcff */
[----:B------:R-:W-:Y:S01]  /*09d0*/  IMAD.MOV.U32 R2, RZ, RZ, RZ ;  /* 0x000000ffff027224 */ /* 0x000fe200078e00ff */
[----:B------:R-:W-:Y:S01]  /*09e0*/  IABS R10, R82 ;  /* 0x00000052000a7213 */ /* 0x000fe20000000000 */
[----:B------:R-:W-:Y:S01]  /*09f0*/  IMAD R7, R7, 0x40, R4 ;  /* 0x0000004007077824 */ /* 0x000fe200078e0204 */
[----:B------:R-:W-:Y:S01]  /*0a00*/  IABS R122, R111 ;  /* 0x0000006f007a7213 */ /* 0x000fe20000000000 */
[----:B------:R-:W-:Y:S01]  /*0a10*/  IMAD.HI.U32 R2, R3, R13, R2 ;  /* 0x0000000d03027227 */ /* 0x000fe200078e0002 */
[----:B------:R-:W-:-:S02]  /*0a20*/  LOP3.LUT R92, R75, 0x8, RZ, 0xfc, !PT ;  /* 0x000000084b5c7812 */ /* 0x000fc400078efcff */
[----:B------:R-:W-:Y:S01]  /*0a30*/  IABS R80, R75 ;  /* 0x0000004b00507213 */ /* 0x000fe20000000000 */
[----:B------:R-:W-:Y:S01]  /*0a40*/  IMAD.HI.U32 R3, R5, R84, RZ ;  /* 0x0000005405037227 */ /* 0x000fe200078e00ff */
[----:B------:R-:W-:Y:S02]  /*0a50*/  IABS R90, R92 ;  /* 0x0000005c005a7213 */ /* 0x000fe40000000000 */
[C---:B------:R-:W-:Y:S01]  /*0a60*/  LOP3.LUT R95, R75.reuse, 0xa, RZ, 0xfc, !PT ;  /* 0x0000000a4b5f7812 */ /* 0x040fe200078efcff */
[----:B------:R-:W-:Y:S01]  /*0a70*/  IMAD.MOV R4, RZ, RZ, -R3 ;  /* 0x000000ffff047224 */ /* 0x000fe200078e0a03 */
[----:B------:R-:W-:Y:S01]  /*0a80*/  LOP3.LUT R132, R75, 0xe, RZ, 0xfc, !PT ;  /* 0x0000000e4b847812 */ /* 0x000fe200078efcff */
[----:B------:R-:W-:-:S04]  /*0a90*/  IMAD.HI.U32 R3, R5, R108, RZ ;  /* 0x0000006c05037227 */ /* 0x000fc800078e00ff */
[----:B------:R-:W-:Y:S02]  /*0aa0*/  IMAD.MOV R3, RZ, RZ, -R3 ;  /* 0x000000ffff037224 */ /* 0x000fe400078e0a03 */
[----:B------:R-:W-:-:S04]  /*0ab0*/  IMAD.HI.U32 R9, R5, R10, RZ ;  /* 0x0000000a05097227 */ /* 0x000fc800078e00ff */
[----:B------:R-:W-:Y:S02]  /*0ac0*/  IMAD R108, R15, R3, R108 ;  /* 0x000000030f6c7224 */ /* 0x000fe400078e026c */
[----:B------:R-:W-:-:S03]  /*0ad0*/  IMAD.HI.U32 R3, R5, R122, RZ ;  /* 0x0000007a05037227 */ /* 0x000fc600078e00ff */
[C---:B------:R-:W-:Y:S01]  /*0ae0*/  ISETP.GT.U32.AND P3, PT, R15.reuse, R108, PT ;  /* 0x0000006c0f00720c */ /* 0x040fe20003f64070 */
[----:B------:R-:W-:Y:S02]  /*0af0*/  IMAD.MOV R9, RZ, RZ, -R9 ;  /* 0x000000ffff097224 */ /* 0x000fe400078e0a09 */
[----:B------:R-:W-:Y:S02]  /*0b00*/  IMAD.MOV R3, RZ, RZ, -R3 ;  /* 0x000000ffff037224 */ /* 0x000fe400078e0a03 */
[C---:B------:R-:W-:Y:S02]  /*0b10*/  IMAD R84, R15.reuse, R4, R84 ;  /* 0x000000040f547224 */ /* 0x040fe400078e0254 */
[----:B------:R-:W-:Y:S01]  /*0b20*/  IMAD R83, R15, R9, R10 ;  /* 0x000000090f537224 */ /* 0x000fe200078e020a */
[----:B------:R-:W-:Y:S01]  /*0b30*/  IABS R10, R95 ;  /* 0x0000005f000a7213 */ /* 0x000fe20000000000 */
[----:B------:R-:W-:Y:S01]  /*0b40*/  IMAD.HI.U32 R4, R5, R90, RZ ;  /* 0x0000005a05047227 */ /* 0x000fe200078e00ff */
[----:B------:R-:W-:-:S02]  /*0b50*/  IABS R9, R132 ;  /* 0x0000008400097213 */ /* 0x000fc40000000000 */
[----:B------:R-:W-:Y:S01]  /*0b60*/  ISETP.GT.U32.AND P6, PT, R15, R83, PT ;  /* 0x000000530f00720c */ /* 0x000fe20003fc4070 */
[----:B------:R-:W-:Y:S01]  /*0b70*/  IMAD.HI.U32 R8, R5, R80, RZ ;  /* 0x0000005005087227 */ /* 0x000fe200078e00ff */
[----:B------:R-:W-:-:S03]  /*0b80*/  ISETP.GT.U32.AND P4, PT, R15, R84, PT ;  /* 0x000000540f00720c */ /* 0x000fc60003f84070 */
[C---:B------:R-:W-:Y:S02]  /*0b90*/  IMAD R122, R15.reuse, R3, R122 ;  /* 0x000000030f7a7224 */ /* 0x040fe400078e027a */
[----:B------:R-:W-:Y:S01]  /*0ba0*/  IMAD.MOV R4, RZ, RZ, -R4 ;  /* 0x000000ffff047224 */ /* 0x000fe200078e0a04 */
[----:B------:R-:W1:Y:S01]  /*0bb0*/  LDS R3, [UR9] ;  /* 0x00000009ff037984 */ /* 0x000e620008000800 */
[----:B------:R-:W-:Y:S02]  /*0bc0*/  IMAD.MOV R8, RZ, RZ, -R8 ;  /* 0x000000ffff087224 */ /* 0x000fe400078e0a08 */
[C---:B------:R-:W-:Y:S01]  /*0bd0*/  IMAD R90, R15.reuse, R4, R90 ;  /* 0x000000040f5a7224 */ /* 0x040fe200078e025a */
[----:B------:R-:W-:Y:S01]  /*0be0*/  IABS R4, R7 ;  /* 0x0000000700047213 */ /* 0x000fe20000000000 */
[----:B------:R-:W-:Y:S02]  /*0bf0*/  IMAD R80, R15, R8, R80 ;  /* 0x000000080f507224 */ /* 0x000fe400078e0250 */
[----:B------:R-:W-:Y:S01]  /*0c00*/  IMAD.HI.U32 R8, R5, R10, RZ ;  /* 0x0000000a05087227 */ /* 0x000fe200078e00ff */
[----:B------:R-:W-:-:S02]  /*0c10*/  ISETP.GT.U32.AND P0, PT, R15, R90, PT ;  /* 0x0000005a0f00720c */ /* 0x000fc40003f04070 */
[----:B------:R-:W-:Y:S01]  /*0c20*/  ISETP.GT.U32.AND P5, PT, R15, R80, PT ;  /* 0x000000500f00720c */ /* 0x000fe20003fa4070 */
[----:B------:R-:W-:Y:S02]  /*0c30*/  IMAD.MOV R8, RZ, RZ, -R8 ;  /* 0x000000ffff087224 */ /* 0x000fe400078e0a08 */
[----:B------:R-:W-:-:S04]  /*0c40*/  IMAD.HI.U32 R2, R2, R4, RZ ;  /* 0x0000000402027227 */ /* 0x000fc800078e00ff */
[----:B------:R-:W-:Y:S02]  /*0c50*/  IMAD R91, R15, R8, R10 ;  /* 0x000000080f5b7224 */ /* 0x000fe400078e020a */
[----:B------:R-:W-:Y:S01]  /*0c60*/  @!P6 IMAD.IADD R83, R83, 0x1, -R15 ;  /* 0x000000015353e824 */ /* 0x000fe200078e0a0f */
[C---:B------:R-:W-:Y:S01]  /*0c70*/  ISETP.GT.U32.AND P6, PT, R15.reuse, R122, PT ;  /* 0x0000007a0f00720c */ /* 0x040fe20003fc4070 */
[----:B------:R-:W-:Y:S01]  /*0c80*/  IMAD.MOV R2, RZ, RZ, -R2 ;  /* 0x000000ffff027224 */ /* 0x000fe200078e0a02 */
[----:B------:R-:W-:Y:S01]  /*0c90*/  ISETP.GT.U32.AND P2, PT, R15, R91, PT ;  /* 0x0000005b0f00720c */ /* 0x000fe20003f44070 */
[----:B------:R-:W-:Y:S01]  /*0ca0*/  IMAD.MOV.U32 R8, RZ, RZ, R9 ;  /* 0x000000ffff087224 */ /* 0x000fe200078e0009 */
[----:B------:R-:W-:Y:S01]  /*0cb0*/  SHF.R.U32.HI R9, RZ, 0x6, R0 ;  /* 0x00000006ff097819 */ /* 0x000fe20000011600 */
[----:B------:R-:W-:Y:S01]  /*0cc0*/  IMAD R4, R11, R2, R4 ;  /* 0x000000020b047224 */ /* 0x000fe200078e0204 */
[----:B------:R-:W-:Y:S01]  /*0cd0*/  SHF.R.U32.HI R2, RZ, 0x5, R0 ;  /* 0x00000005ff027819 */ /* 0x000fe20000011600 */
[----:B------:R-:W-:Y:S01]  /*0ce0*/  IMAD.HI.U32 R5, R5, R8, RZ ;  /* 0x0000000805057227 */ /* 0x000fe200078e00ff */
[----:B------:R-:W-:-:S02]  /*0cf0*/  SGXT.U32 R9, R9, 0x2 ;  /* 0x000000020909781a */ /* 0x000fc40000000000 */
[----:B------:R-:W-:Y:S01]  /*0d00*/  R2UR UR16, R2 ;  /* 0x00000000021072ca */ /* 0x000fe200000e0000 */
[--C-:B------:R-:W-:Y:S01]  /*0d10*/  @!P0 IMAD.IADD R90, R90, 0x1, -R15.reuse ;  /* 0x000000015a5a8824 */ /* 0x100fe200078e0a0f */
[----:B------:R-:W-:Y:S01]  /*0d20*/  ISETP.GT.U32.AND P0, PT, R15, R83, PT ;  /* 0x000000530f00720c */ /* 0x000fe20003f04070 */
[----:B------:R-:W-:Y:S01]  /*0d30*/  @!P3 IMAD.IADD R108, R108, 0x1, -R15 ;  /* 0x000000016c6cb824 */ /* 0x000fe200078e0a0f */
[----:B------:R-:W-:Y:S01]  /*0d40*/  ISETP.GT.U32.AND P3, PT, R11, R4, PT ;  /* 0x000000040b00720c */ /* 0x000fe20003f64070 */
[----:B------:R-:W-:Y:S01]  /*0d50*/  IMAD.MOV R5, RZ, RZ, -R5 ;  /* 0x000000ffff057224 */ /* 0x000fe200078e0a05 */
[----:B------:R-:W-:Y:S01]  /*0d60*/  LOP3.LUT R10, R9, 0x8, RZ, 0xfc, !PT ;  /* 0x00000008090a7812 */ /* 0x000fe200078efcff */
[--C-:B------:R-:W-:Y:S01]  /*0d70*/  @!P6 IMAD.IADD R122, R122, 0x1, -R15.reuse ;  /* 0x000000017a7ae824 */ /* 0x100fe200078e0a0f */
[C---:B------:R-:W-:Y:S01]  /*0d80*/  ISETP.GT.U32.AND P6, PT, R15.reuse, R108, PT ;  /* 0x0000006c0f00720c */ /* 0x040fe20003fc4070 */
[----:B------:R-:W-:Y:S01]  /*0d90*/  IMAD R117, R15, R5, R8 ;  /* 0x000000050f757224 */ /* 0x000fe200078e0208 */
[----:B-1----:R-:W-:Y:S01]  /*0da0*/  R2UR UR8, R3 ;  /* 0x00000000030872ca */ /* 0x002fe200000e0000 */
[--C-:B------:R-:W-:Y:S01]  /*0db0*/  @!P4 IMAD.IADD R84, R84, 0x1, -R15.reuse ;  /* 0x000000015454c824 */ /* 0x100fe200078e0a0f */
[----:B------:R-:W1:Y:S01]  /*0dc0*/  LDC.64 R2, c[0x0][0x3a8] ;  /* 0x0000ea00ff027b82 */ /* 0x000e620000000a00 */
[--C-:B------:R-:W-:Y:S01]  /*0dd0*/  @!P2 IMAD.IADD R91, R91, 0x1, -R15.reuse ;  /* 0x000000015b5ba824 */ /* 0x100fe200078e0a0f */
[----:B------:R-:W-:Y:S01]  /*0de0*/  ISETP.GT.U32.AND P4, PT, R15, R117, PT ;  /* 0x000000750f00720c */ /* 0x000fe20003f84070 */
[----:B------:R-:W-:Y:S01]  /*0df0*/  @!P0 IMAD.IADD R83, R83, 0x1, -R15 ;  /* 0x0000000153538824 */ /* 0x000fe200078e0a0f */
[C---:B------:R-:W-:Y:S01]  /*0e00*/  ISETP.GT.U32.AND P2, PT, R15.reuse, R84, PT ;  /* 0x000000540f00720c */ /* 0x040fe20003f44070 */
[----:B------:R-:W-:Y:S01]  /*0e10*/  @!P3 IMAD.IADD R4, R4, 0x1, -R11 ;  /* 0x000000010404b824 */ /* 0x000fe200078e0a0b */
[C---:B------:R-:W-:Y:S01]  /*0e20*/  ISETP.GT.U32.AND P0, PT, R15.reuse, R91, PT ;  /* 0x0000005b0f00720c */ /* 0x040fe20003f04070 */
[--C-:B------:R-:W-:Y:S01]  /*0e30*/  @!P5 IMAD.IADD R80, R80, 0x1, -R15.reuse ;  /* 0x000000015050d824 */ /* 0x100fe200078e0a0f */
[----:B------:R-:W-:Y:S01]  /*0e40*/  ISETP.GT.U32.AND P3, PT, R15, R90, PT ;  /* 0x0000005a0f00720c */ /* 0x000fe20003f64070 */
[--C-:B------:R-:W-:Y:S01]  /*0e50*/  @!P6 IMAD.IADD R108, R108, 0x1, -R15.reuse ;  /* 0x000000016c6ce824 */ /* 0x100fe200078e0a0f */
[----:B------:R-:W-:Y:S01]  /*0e60*/  ISETP.GT.U32.AND P6, PT, R11, R4, PT ;  /* 0x000000040b00720c */ /* 0x000fe20003fc4070 */
[----:B------:R-:W-:Y:S01]  /*0e70*/  USHF.L.U32 UR4, UR16, 0x15, URZ ;  /* 0x0000001510047899 */ /* 0x000fe200080006ff */
[----:B------:R-:W-:Y:S01]  /*0e80*/  ISETP.GT.U32.AND P5, PT, R15, R80, PT ;  /* 0x000000500f00720c */ /* 0x000fe20003fa4070 */
[----:B------:R-:W-:Y:S01]  /*0e90*/  USHF.L.U32 UR5, UR16, 0x1, URZ ;  /* 0x0000000110057899 */ /* 0x000fe200080006ff */
[----:B0-----:R-:W-:Y:S01]  /*0ea0*/  VIADD R8, R106, 0x7f ;  /* 0x0000007f6a087836 */ /* 0x001fe20000000000 */
[----:B------:R-:W-:Y:S01]  /*0eb0*/  ULOP3.LUT UR4, UR4, 0x600000, URZ, 0xc0, !UPT ;  /* 0x0060000004047892 */ /* 0x000fe2000f8ec0ff */
[--C-:B------:R-:W-:Y:S01]  /*0ec0*/  @!P4 IMAD.IADD R117, R117, 0x1, -R15.reuse ;  /* 0x000000017575c824 */ /* 0x100fe200078e0a0f */
[----:B------:R-:W-:Y:S01]  /*0ed0*/  ISETP.GT.U32.AND P4, PT, R15, R122, PT ;  /* 0x0000007a0f00720c */ /* 0x000fe20003f84070 */
[--C-:B------:R-:W-:Y:S01]  /*0ee0*/  @!P2 IMAD.IADD R84, R84, 0x1, -R15.reuse ;  /* 0x000000015454a824 */ /* 0x100fe200078e0a0f */
[----:B------:R-:W-:Y:S01]  /*0ef0*/  ULOP3.LUT UR5, UR5, 0x8, URZ, 0xc0, !UPT ;  /* 0x0000000805057892 */ /* 0x000fe2000f8ec0ff */
[--C-:B------:R-:W-:Y:S01]  /*0f00*/  @!P0 IMAD.IADD R91, R91, 0x1, -R15.reuse ;  /* 0x000000015b5b8824 */ /* 0x100fe200078e0a0f */
[----:B------:R-:W-:Y:S01]  /*0f10*/  BAR.SYNC.DEFER_BLOCKING 0x0 ;  /* 0x0000000000007b1d */ /* 0x000fe20000010000 */
[----:B------:R-:W-:Y:S01]  /*0f20*/  ISETP.GT.U32.AND P2, PT, R15, R117, PT ;  /* 0x000000750f00720c */ /* 0x000fe20003f44070 */
[----:B------:R-:W-:Y:S01]  /*0f30*/  @!P3 IMAD.IADD R90, R90, 0x1, -R15 ;  /* 0x000000015a5ab824 */ /* 0x000fe200078e0a0f */
[----:B------:R-:W-:Y:S01]  /*0f40*/  ISETP.GE.AND P0, PT, R7, RZ, PT ;  /* 0x000000ff0700720c */ /* 0x000fe20003f06270 */
[----:B------:R-:W-:Y:S01]  /*0f50*/  @!P6 IMAD.IADD R4, R4, 0x1, -R11 ;  /* 0x000000010404e824 */ /* 0x000fe200078e0a0b */
[----:B------:R-:W-:Y:S01]  /*0f60*/  ISETP.NE.AND P3, PT, R88, RZ, PT ;  /* 0x000000ff5800720c */ /* 0x000fe20003f65270 */
[----:B------:R-:W-:-:S02]  /*0f70*/  @!P5 IMAD.IADD R80, R80, 0x1, -R15 ;  /* 0x000000015050d824 */ /* 0x000fc400078e0a0f */
[----:B------:R-:W-:Y:S02]  /*0f80*/  IMAD.MOV.U32 R118, RZ, RZ, R4 ;  /* 0x000000ffff767224 */ /* 0x000fe400078e0004 */
[--C-:B------:R-:W-:Y:S02]  /*0f90*/  @!P4 IMAD.IADD R122, R122, 0x1, -R15.reuse ;  /* 0x000000017a7ac824 */ /* 0x100fe400078e0a0f */
[----:B-1----:R-:W-:Y:S02]  /*0fa0*/  IMAD R13, R9, R2, RZ ;  /* 0x00000002090d7224 */ /* 0x002fe400078e02ff */
[----:B------:R-:W-:Y:S01]  /*0fb0*/  @!P2 IMAD.IADD R117, R117, 0x1, -R15 ;  /* 0x000000017575a824 */ /* 0x000fe200078e0a0f */
[----:B------:R-:W-:Y:S01]  /*0fc0*/  LOP3.LUT P2, RZ, R0, 0xff, RZ, 0xc0, !PT ;  /* 0x000000ff00ff7812 */ /* 0x000fe2000784c0ff */
[----:B------:R-:W-:Y:S01]  /*0fd0*/  @!P0 IMAD.MOV R118, RZ, RZ, -R118 ;  /* 0x000000ffff768224 */ /* 0x000fe200078e0a76 */
[----:B------:R-:W-:Y:S02]  /*0fe0*/  ISETP.GT.AND P0, PT, R8, 0x7f, PT ;  /* 0x0000007f0800780c */ /* 0x000fe40003f04270 */
[----:B------:R-:W-:Y:S01]  /*0ff0*/  @!P3 LOP3.LUT R118, RZ, R88, RZ, 0x33, !PT ;  /* 0x00000058ff76b212 */ /* 0x000fe200078e33ff */
[----:B----4-:R-:W-:Y:S10]  /*1000*/  @P1 BRA `(.L_x_5) ;  /* 0x0000000000181947 */ /* 0x010ff40003800000 */
[----:B------:R-:W-:Y:S01]  /*1010*/  ELECT P3, URZ, PT ;  /* 0x0000000000ff782f */ /* 0x000fe20003860000 */
[----:B------:R-:W-:Y:S01]  /*1020*/  IMAD.MOV.U32 R4, RZ, RZ, 0x1 ;  /* 0x00000001ff047424 */ /* 0x000fe200078e00ff */
[----:B------:R-:W-:Y:S01]  /*1030*/  UMOV UR10, 0x40 ;  /* 0x00000040000a7882 */ /* 0x000fe20000000000 */
[----:B------:R-:W-:Y:S01]  /*1040*/  UVIRTCOUNT.DEALLOC.SMPOOL 0x80 ;  /* 0x000000800000784c */ /* 0x000fe20000000000 */
[----:B------:R-:W-:-:S09]  /*1050*/  ULEA UR10, UR7, UR10, 0x18 ;  /* 0x0000000a070a7291 */ /* 0x000fd2000f8ec0ff */
[----:B------:R0:W-:Y:S03]  /*1060*/  @P3 STS.U8 [UR10], R4 ;  /* 0x00000004ff003988 */ /* 0x0001e6000800000a */
.L_x_5:
[----:B------:R-:W-:Y:S01]  /*1070*/  UIADD3 UR10, UPT, UPT, UR5, UR4, UR8 ;  /* 0x00000004050a7290 */ /* 0x000fe2000fffe008 */
[----:B------:R-:W-:Y:S01]  /*1080*/  IMAD R118, R118, UR17, RZ ;  /* 0x0000001176767c24 */ /* 0x000fe2000f8e02ff */
[----:B------:R-:W-:Y:S01]  /*1090*/  VOTEU.ALL UP0, P2 ;  /* 0x0000000000ff7886 */ /* 0x000fe20001000000 */
[----:B------:R-:W-:Y:S01]  /*10a0*/  VOTEU.ALL UP1, P2 ;  /* 0x0000000000ff7886 */ /* 0x000fe20001020000 */
[----:B------:R-:W-:Y:S01]  /*10b0*/  IMAD R61, R2, 0x4, R13 ;  /* 0x00000004023d7824 */ /* 0x000fe200078e020d */
[----:B------:R-:W-:Y:S02]  /*10c0*/  ISETP.LT.AND P4, PT, R9, R106, P0 ;  /* 0x0000006a0900720c */ /* 0x000fe40000781270 */
[----:B------:R-:W-:-:S04]  /*10d0*/  @!UP0 UIADD3 UR4, UPT, UPT, -UR11, 0x100000, URZ ;  /* 0x001000000b048890 */ /* 0x000fc8000fffe1ff */
[----:B------:R-:W-:Y:S02]  /*10e0*/  @!UP0 USHF.L.U32 UR5, UR4, 0xb, URZ ;  /* 0x0000000b04058899 */ /* 0x000fe400080006ff */
[----:B------:R-:W-:Y:S01]  /*10f0*/  @!UP0 USHF.L.U32 UR4, UR4, 0x1, URZ ;  /* 0x0000000104048899 */ /* 0x000fe200080006ff */
[----:B------:R-:W-:Y:S01]  /*1100*/  IMAD R17, R2, 0x4, R61 ;  /* 0x0000000402117824 */ /* 0x000fe200078e023d */
[----:B------:R-:W-:Y:S01]  /*1110*/  STTM.16dp32bit_t0_t15.x4 tmem[UR10], RZ ;  /* 0x000000ff000079ed */ /* 0x000fe2000890000a */
[----:B------:R-:W-:Y:S01]  /*1120*/  STTM.16dp32bit_t16_t31.x4 tmem[UR10+0x4], RZ ;  /* 0x000004ff000079ed */ /* 0x000fe2000892000a */
[----:B------:R-:W1:Y:S02]  /*1130*/  FENCE.VIEW.ASYNC.T ;  /* 0x00000000000073c6 */ /* 0x000e640000000200 */
[----:B-1----:R-:W-:Y:S01]  /*1140*/  BAR.SYNC.DEFER_BLOCKING 0x0 ;  /* 0x0000000000007b1d */ /* 0x002fe20000010000 */
[----:B------:R-:W-:Y:S01]  /*1150*/  IADD3 R119, P5, PT, R118, UR12, RZ ;  /* 0x0000000c76777c10 */ /* 0x000fe2000ffbe0ff */
[----:B------:R-:W-:Y:S01]  /*1160*/  IMAD R63, R2, 0x4, R17 ;  /* 0x00000004023f7824 */ /* 0x000fe200078e0211 */
[----:B------:R-:W-:-:S02]  /*1170*/  ISETP.LT.AND P3, PT, R10, R106, P0 ;  /* 0x0000006a0a00720c */ /* 0x000fc40000761270 */
[----:B------:R-:W-:Y:S02]  /*1180*/  LEA.HI.X.SX32 R118, R118, UR13, 0x1, P5 ;  /* 0x0000000d76767c11 */ /* 0x000fe4000a8f0eff */
[CC--:B------:R-:W-:Y:S01]  /*1190*/  IADD3 R12, P5, PT, R13.reuse, R119.reuse, RZ ;  /* 0x000000770d0c7210 */ /* 0x0c0fe20007fbe0ff */
[----:B------:R-:W1:Y:S02]  /*11a0*/  FENCE.VIEW.ASYNC.S ;  /* 0x00000000000073c6 */ /* 0x000e640000000000 */
[----:B-1----:R1:W2:Y:S01]  /*11b0*/  @!UP1 SYNCS.EXCH.64 URZ, [UR6], UR4 ;  /* 0x0000000406ff95b2 */ /* 0x0022a20008000100 */
[----:B------:R-:W-:Y:S01]  /*11c0*/  LEA.HI.X.SX32 R13, R13, R118, 0x1, P5 ;  /* 0x000000760d0d7211 */ /* 0x000fe200028f0eff */
[----:B--2---:R-:W-:Y:S01]  /*11d0*/  BAR.SYNC.DEFER_BLOCKING 0x0 ;  /* 0x0000000000007b1d */ /* 0x004fe20000010000 */
[----:B------:R-:W-:Y:S01]  /*11e0*/  IADD3 R14, P5, PT, R17, R119, RZ ;  /* 0x00000077110e7210 */ /* 0x000fe20007fbe0ff */
[----:B------:R-:W-:Y:S01]  /*11f0*/  IMAD R19, R2, 0x4, R63 ;  /* 0x0000000402137824 */ /* 0x000fe200078e023f */
[----:B------:R-:W-:-:S02]  /*1200*/  LOP3.LUT R11, R9, 0x10, RZ, 0xfc, !PT ;  /* 0x00000010090b7812 */ /* 0x000fc400078efcff */
[----:B------:R-:W-:Y:S01]  /*1210*/  LEA.HI.X.SX32 R17, R17, R118, 0x1, P5 ;  /* 0x0000007611117211 */ /* 0x000fe200028f0eff */
[C---:B------:R-:W-:Y:S01]  /*1220*/  IMAD R67, R2.reuse, 0x4, R19 ;  /* 0x0000000402437824 */ /* 0x040fe200078e0213 */
[----:B------:R-:W-:Y:S01]  /*1230*/  LOP3.LUT R15, R9, 0x18, RZ, 0xfc, !PT ;  /* 0x00000018090f7812 */ /* 0x000fe200078efcff */
[----:B0-----:R-:W-:Y:S01]  /*1240*/  @P3 IMAD.MOV.U32 R4, RZ, RZ, R14 ;  /* 0x000000ffff043224 */ /* 0x001fe200078e000e */
[----:B------:R-:W-:Y:S01]  /*1250*/  PRMT R113, RZ, 0x7610, R113 ;  /* 0x00007610ff717816 */ /* 0x000fe20000000071 */
[----:B------:R-:W-:Y:S01]  /*1260*/  @P3 IMAD.MOV.U32 R5, RZ, RZ, R17 ;  /* 0x000000ffff053224 */ /* 0x000fe200078e0011 */
[----:B------:R-:W-:Y:S01]  /*1270*/  IADD3 R16, P6, PT, R19, R119, RZ ;  /* 0x0000007713107210 */ /* 0x000fe20007fde0ff */
[----:B------:R-:W-:Y:S01]  /*1280*/  IMAD R21, R2, 0x4, R67 ;  /* 0x0000000402157824 */ /* 0x000fe200078e0243 */
[----:B------:R-:W-:Y:S02]  /*1290*/  ISETP.LT.AND P5, PT, R15, R106, P0 ;  /* 0x0000006a0f00720c */ /* 0x000fe400007a1270 */
[----:B------:R-:W-:-:S02]  /*12a0*/  PRMT R114, RZ, 0x7610, R114 ;  /* 0x00007610ff727816 */ /* 0x000fc40000000072 */
[----:B------:R-:W-:Y:S02]  /*12b0*/  PRMT R112, RZ, 0x7610, R112 ;  /* 0x00007610ff707816 */ /* 0x000fe40000000070 */
[C---:B------:R-:W-:Y:S02]  /*12c0*/  LOP3.LUT R20, R9.reuse, 0x20, RZ, 0xfc, !PT ;  /* 0x0000002009147812 */ /* 0x040fe400078efcff */
[C---:B------:R-:W-:Y:S02]  /*12d0*/  LOP3.LUT R23, R9.reuse, 0x30, RZ, 0xfc, !PT ;  /* 0x0000003009177812 */ /* 0x040fe400078efcff */
[----:B------:R-:W-:Y:S01]  /*12e0*/  LOP3.LUT R22, R9, 0x28, RZ, 0xfc, !PT ;  /* 0x0000002809167812 */ /* 0x000fe200078efcff */
[----:B------:R-:W2:Y:S01]  /*12f0*/  @P4 LDG.E.U8 R107, desc[UR18][R12.64] ;  /* 0x000000120c6b4981 */ /* 0x000ea2000c1e1100 */
[----:B------:R-:W-:Y:S02]  /*1300*/  ISETP.LT.AND P4, PT, R11, R106, P0 ;  /* 0x0000006a0b00720c */ /* 0x000fe40000781270 */
[----:B------:R-:W-:Y:S01]  /*1310*/  PRMT R115, RZ, 0x7610, R115 ;  /* 0x00007610ff737816 */ /* 0x000fe20000000073 */
[----:B------:R0:W3:Y:S01]  /*1320*/  @P3 LDG.E.U8 R113, desc[UR18][R4.64] ;  /* 0x0000001204713981 */ /* 0x0000e2000c1e1100 */
[----:B------:R-:W-:Y:S01]  /*1330*/  LEA.HI.X.SX32 R19, R19, R118, 0x1, P6 ;  /* 0x0000007613137211 */ /* 0x000fe200030f0eff */
[----:B------:R-:W-:Y:S01]  /*1340*/  IMAD R71, R2, 0x4, R21 ;  /* 0x0000000402477824 */ /* 0x000fe200078e0215 */
[----:B------:R-:W-:-:S02]  /*1350*/  IADD3 R18, P3, PT, R21, R119, RZ ;  /* 0x0000007715127210 */ /* 0x000fc40007f7e0ff */
[----:B------:R-:W-:Y:S02]  /*1360*/  PRMT R116, RZ, 0x7610, R116 ;  /* 0x00007610ff747816 */ /* 0x000fe40000000074 */
[C---:B------:R-:W-:Y:S02]  /*1370*/  LOP3.LUT R29, R9.reuse, 0x38, RZ, 0xfc, !PT ;  /* 0x00000038091d7812 */ /* 0x040fe400078efcff */
[----:B------:R-:W-:Y:S01]  /*1380*/  LOP3.LUT R30, R9, 0x40, RZ, 0xfc, !PT ;  /* 0x00000040091e7812 */ /* 0x000fe200078efcff */
[----:B0-----:R-:W-:Y:S01]  /*1390*/  @P4 IMAD.MOV.U32 R4, RZ, RZ, R16 ;  /* 0x000000ffff044224 */ /* 0x001fe200078e0010 */
[----:B------:R-:W-:Y:S01]  /*13a0*/  LEA.HI.X.SX32 R21, R21, R118, 0x1, P3 ;  /* 0x0000007615157211 */ /* 0x000fe200018f0eff */
[----:B------:R-:W-:Y:S01]  /*13b0*/  @P4 IMAD.MOV.U32 R5, RZ, RZ, R19 ;  /* 0x000000ffff054224 */ /* 0x000fe200078e0013 */
[----:B------:R-:W-:Y:S01]  /*13c0*/  PRMT R120, RZ, 0x7610, R120 ;  /* 0x00007610ff787816 */ /* 0x000fe20000000078 */
[----:B------:R-:W-:Y:S01]  /*13d0*/  IMAD R25, R2, 0x4, R71 ;  /* 0x0000000402197824 */ /* 0x000fe200078e0247 */
[----:B------:R-:W-:-:S02]  /*13e0*/  LOP3.LUT R35, R9, 0x48, RZ, 0xfc, !PT ;  /* 0x0000004809237812 */ /* 0x000fc400078efcff */
[----:B------:R-:W-:Y:S01]  /*13f0*/  PRMT R121, RZ, 0x7610, R121 ;  /* 0x00007610ff797816 */ /* 0x000fe20000000079 */
[----:B------:R0:W4:Y:S01]  /*1400*/  @P4 LDG.E.U8 R114, desc[UR18][R4.64] ;  /* 0x0000001204724981 */ /* 0x000122000c1e1100 */
[C---:B------:R-:W-:Y:S01]  /*1410*/  IMAD R73, R2.reuse, 0x4, R25 ;  /* 0x0000000402497824 */ /* 0x040fe200078e0219 */
[----:B------:R-:W-:Y:S02]  /*1420*/  PRMT R123, RZ, 0x7610, R123 ;  /* 0x00007610ff7b7816 */ /* 0x000fe4000000007b */
[C---:B------:R-:W-:Y:S02]  /*1430*/  LOP3.LUT R36, R9.reuse, 0x50, RZ, 0xfc, !PT ;  /* 0x0000005009247812 */ /* 0x040fe400078efcff */
[C---:B------:R-:W-:Y:S02]  /*1440*/  LOP3.LUT R39, R9.reuse, 0x58, RZ, 0xfc, !PT ;  /* 0x0000005809277812 */ /* 0x040fe400078efcff */
[----:B------:R-:W-:Y:S02]  /*1450*/  PRMT R124, RZ, 0x7610, R124 ;  /* 0x00007610ff7c7816 */ /* 0x000fe4000000007c */
[----:B------:R-:W-:Y:S01]  /*1460*/  PRMT R126, RZ, 0x7610, R126 ;  /* 0x00007610ff7e7816 */ /* 0x000fe2000000007e */
[----:B0-----:R-:W-:Y:S01]  /*1470*/  @P5 IMAD.MOV.U32 R4, RZ, RZ, R18 ;  /* 0x000000ffff045224 */ /* 0x001fe200078e0012 */
[C---:B------:R-:W-:Y:S01]  /*1480*/  LOP3.LUT R44, R9.reuse, 0x60, RZ, 0xfc, !PT ;  /* 0x00000060092c7812 */ /* 0x040fe200078efcff */
[----:B------:R-:W-:Y:S01]  /*1490*/  @P5 IMAD.MOV.U32 R5, RZ, RZ, R21 ;  /* 0x000000ffff055224 */ /* 0x000fe200078e0015 */
[----:B------:R-:W-:Y:S01]  /*14a0*/  PRMT R125, RZ, 0x7610, R125 ;  /* 0x00007610ff7d7816 */ /* 0x000fe2000000007d */
[----:B------:R-:W-:Y:S01]  /*14b0*/  IMAD R27, R2, 0x4, R73 ;  /* 0x00000004021b7824 */ /* 0x000fe200078e0249 */
[----:B------:R-:W-:-:S02]  /*14c0*/  LOP3.LUT R47, R9, 0x70, RZ, 0xfc, !PT ;  /* 0x00000070092f7812 */ /* 0x000fc400078efcff */
[----:B------:R-:W-:Y:S01]  /*14d0*/  PRMT R128, RZ, 0x7610, R128 ;  /* 0x00007610ff807816 */ /* 0x000fe20000000080 */
[----:B------:R0:W5:Y:S01]  /*14e0*/  @P5 LDG.E.U8 R112, desc[UR18][R4.64] ;  /* 0x0000001204705981 */ /* 0x000162000c1e1100 */
[----:B------:R-:W-:Y:S01]  /*14f0*/  ISETP.LT.AND P5, PT, R20, R106, P0 ;  /* 0x0000006a1400720c */ /* 0x000fe200007a1270 */
[C---:B------:R-:W-:Y:S01]  /*1500*/  IMAD R77, R2.reuse, 0x4, R27 ;  /* 0x00000004024d7824 */ /* 0x040fe200078e021b */
[----:B------:R-:W-:Y:S02]  /*1510*/  IADD3 R24, P3, PT, R25, R119, RZ ;  /* 0x0000007719187210 */ /* 0x000fe40007f7e0ff */
[----:B------:R-:W-:Y:S01]  /*1520*/  LOP3.LUT R46, R9, 0x68, RZ, 0xfc, !PT ;  /* 0x00000068092e7812 */ /* 0x000fe200078efcff */
[----:B------:R-:W-:Y:S01]  /*1530*/  IMAD R31, R2, 0x4, R77 ;  /* 0x00000004021f7824 */ /* 0x000fe200078e024d */
[----:B------:R-:W-:Y:S02]  /*1540*/  LEA.HI.X.SX32 R25, R25, R118, 0x1, P3 ;  /* 0x0000007619197211 */ /* 0x000fe400018f0eff */
[----:B------:R-:W-:-:S02]  /*1550*/  LOP3.LUT R53, R9, 0x78, RZ, 0xfc, !PT ;  /* 0x0000007809357812 */ /* 0x000fc400078efcff */
[----:B------:R-:W-:Y:S02]  /*1560*/  PRMT R129, RZ, 0x7610, R129 ;  /* 0x00007610ff817816 */ /* 0x000fe40000000081 */
[----:B------:R-:W-:Y:S01]  /*1570*/  PRMT R130, RZ, 0x7610, R130 ;  /* 0x00007610ff827816 */ /* 0x000fe20000000082 */
[----:B------:R-:W-:Y:S01]  /*1580*/  IMAD R79, R2, 0x4, R31 ;  /* 0x00000004024f7824 */ /* 0x000fe200078e021f */
[-C--:B------:R-:W-:Y:S01]  /*1590*/  ISETP.LT.AND P3, PT, R23, R106.reuse, P0 ;  /* 0x0000006a1700720c */ /* 0x080fe20000761270 */
[----:B------:R-:W2:Y:S01]  /*15a0*/  @P5 LDG.E.U8 R115, desc[UR18][R24.64] ;  /* 0x0000001218735981 */ /* 0x000ea2000c1e1100 */
[----:B------:R-:W-:Y:S02]  /*15b0*/  ISETP.LT.AND P4, PT, R22, R106, P0 ;  /* 0x0000006a1600720c */ /* 0x000fe40000781270 */
[----:B------:R-:W-:Y:S02]  /*15c0*/  LOP3.LUT R54, R9, 0x4, RZ, 0xfc, !PT ;  /* 0x0000000409367812 */ /* 0x000fe400078efcff */
[----:B------:R-:W-:-:S02]  /*15d0*/  PRMT R135, RZ, 0x7610, R135 ;  /* 0x00007610ff877816 */ /* 0x000fc40000000087 */
[C---:B------:R-:W-:Y:S02]  /*15e0*/  LOP3.LUT R60, R9.reuse, 0x14, RZ, 0xfc, !PT ;  /* 0x00000014093c7812 */ /* 0x040fe400078efcff */
[C---:B------:R-:W-:Y:S02]  /*15f0*/  LOP3.LUT R57, R9.reuse, 0xc, RZ, 0xfc, !PT ;  /* 0x0000000c09397812 */ /* 0x040fe400078efcff */
[----:B------:R-:W-:Y:S02]  /*1600*/  PRMT R134, RZ, 0x7610, R134 ;  /* 0x00007610ff867816 */ /* 0x000fe40000000086 */
[----:B------:R-:W-:Y:S02]  /*1610*/  PRMT R136, RZ, 0x7610, R136 ;  /* 0x00007610ff887816 */ /* 0x000fe40000000088 */
[----:B------:R-:W-:Y:S02]  /*1620*/  LOP3.LUT R65, R9, 0x1c, RZ, 0xfc, !PT ;  /* 0x0000001c09417812 */ /* 0x000fe400078efcff */
[----:B------:R-:W-:-:S02]  /*1630*/  PRMT R137, RZ, 0x7610, R137 ;  /* 0x00007610ff897816 */ /* 0x000fc40000000089 */
[C---:B------:R-:W-:Y:S02]  /*1640*/  LOP3.LUT R66, R9.reuse, 0x24, RZ, 0xfc, !PT ;  /* 0x0000002409427812 */ /* 0x040fe400078efcff */
[----:B------:R-:W-:Y:S02]  /*1650*/  PRMT R142, RZ, 0x7610, R142 ;  /* 0x00007610ff8e7816 */ /* 0x000fe4000000008e */
[C---:B------:R-:W-:Y:S02]  /*1660*/  LOP3.LUT R69, R9.reuse, 0x2c, RZ, 0xfc, !PT ;  /* 0x0000002c09457812 */ /* 0x040fe400078efcff */
[----:B------:R-:W-:Y:S02]  /*1670*/  PRMT R143, RZ, 0x7610, R143 ;  /* 0x00007610ff8f7816 */ /* 0x000fe4000000008f */
[----:B------:R-:W-:Y:S02]  /*1680*/  LOP3.LUT R72, R9, 0x34, RZ, 0xfc, !PT ;  /* 0x0000003409487812 */ /* 0x000fe400078efcff */
[----:B------:R-:W-:-:S02]  /*1690*/  PRMT R148, RZ, 0x7610, R148 ;  /* 0x00007610ff947816 */ /* 0x000fc40000000094 */
[----:B------:R-:W-:Y:S01]  /*16a0*/  PRMT R146, RZ, 0x7610, R146 ;  /* 0x00007610ff927816 */ /* 0x000fe20000000092 */
[----:B------:R-:W-:Y:S01]  /*16b0*/  IMAD.MOV.U32 R88, RZ, RZ, R80 ;  /* 0x000000ffff587224 */ /* 0x000fe200078e0050 */
[-C--:B------:R-:W-:Y:S01]  /*16c0*/  IADD3 R28, P5, PT, R31, R119.reuse, RZ ;  /* 0x000000771f1c7210 */ /* 0x080fe20007fbe0ff */
[C---:B------:R-:W-:Y:S01]  /*16d0*/  IMAD R33, R2.reuse, 0x4, R79 ;  /* 0x0000000402217824 */ /* 0x040fe200078e024f */
[-C--:B------:R-:W-:Y:S02]  /*16e0*/  IADD3 R26, P6, PT, R27, R119.reuse, RZ ;  /* 0x000000771b1a7210 */ /* 0x080fe40007fde0ff */
[----:B------:R-:W-:Y:S01]  /*16f0*/  PRMT R150, RZ, 0x7610, R150 ;  /* 0x00007610ff967816 */ /* 0x000fe20000000096 */
[----:B------:R-:W-:Y:S01]  /*1700*/  IMAD.MOV.U32 R94, RZ, RZ, R83 ;  /* 0x000000ffff5e7224 */ /* 0x000fe200078e0053 */
[-C--:B------:R-:W-:Y:S01]  /*1710*/  LEA.HI.X.SX32 R31, R31, R118.reuse, 0x1, P5 ;  /* 0x000000761f1f7211 */ /* 0x080fe200028f0eff */
[C---:B------:R-:W-:Y:S01]  /*1720*/  IMAD R81, R2.reuse, 0x4, R33 ;  /* 0x0000000402517824 */ /* 0x040fe200078e0221 */
[----:B------:R-:W-:Y:S01]  /*1730*/  LEA.HI.X.SX32 R27, R27, R118, 0x1, P6 ;  /* 0x000000761b1b7211 */ /* 0x000fe200030f0eff */
[----:B0-----:R-:W-:Y:S01]  /*1740*/  @P3 IMAD.MOV.U32 R4, RZ, RZ, R28 ;  /* 0x000000ffff043224 */ /* 0x001fe200078e001c */
[----:B------:R-:W-:Y:S01]  /*1750*/  PRMT R152, RZ, 0x7610, R152 ;  /* 0x00007610ff987816 */ /* 0x000fe20000000098 */
[----:B------:R-:W-:Y:S01]  /*1760*/  @P3 IMAD.MOV.U32 R5, RZ, RZ, R31 ;  /* 0x000000ffff053224 */ /* 0x000fe200078e001f */
[-C--:B------:R-:W-:Y:S01]  /*1770*/  ISETP.LT.AND P5, PT, R29, R106.reuse, P0 ;  /* 0x0000006a1d00720c */ /* 0x080fe200007a1270 */
[----:B------:R-:W2:Y:S01]  /*1780*/  @P4 LDG.E.U8 R116, desc[UR18][R26.64] ;  /* 0x000000121a744981 */ /* 0x000ea2000c1e1100 */
[----:B------:R-:W-:Y:S01]  /*1790*/  IMAD R37, R2, 0x4, R81 ;  /* 0x0000000402257824 */ /* 0x000fe200078e0251 */
[----:B------:R-:W-:Y:S01]  /*17a0*/  ISETP.LT.AND P4, PT, R30, R106, P0 ;  /* 0x0000006a1e00720c */ /* 0x000fe20000781270 */
[----:B------:R-:W-:Y:S01]  /*17b0*/  IMAD.MOV.U32 R110, RZ, RZ, R84 ;  /* 0x000000ffff6e7224 */ /* 0x000fe200078e0054 */
[----:B------:R0:W2:Y:S01]  /*17c0*/  @P3 LDG.E.U8 R120, desc[UR18][R4.64] ;  /* 0x0000001204783981 */ /* 0x0000a2000c1e1100 */
[-C--:B------:R-:W-:Y:S01]  /*17d0*/  IADD3 R32, P3, PT, R33, R119.reuse, RZ ;  /* 0x0000007721207210 */ /* 0x080fe20007f7e0ff */
[C---:B------:R-:W-:Y:S01]  /*17e0*/  IMAD R85, R2.reuse, 0x4, R37 ;  /* 0x0000000402557824 */ /* 0x040fe200078e0225 */
[----:B------:R-:W-:Y:S01]  /*17f0*/  IADD3 R34, P6, PT, R37, R119, RZ ;  /* 0x0000007725227210 */ /* 0x000fe20007fde0ff */
[----:B-1----:R-:W1:Y:S01]  /*1800*/  LDCU UR4, c[0x0][0x3b0] ;  /* 0x00007600ff0477ac */ /* 0x002e620008000800 */
[-C--:B------:R-:W-:Y:S01]  /*1810*/  LEA.HI.X.SX32 R33, R33, R118.reuse, 0x1, P3 ;  /* 0x0000007621217211 */ /* 0x080fe200018f0eff */
[----:B------:R-:W-:Y:S01]  /*1820*/  IMAD R41, R2, 0x4, R85 ;  /* 0x0000000402297824 */ /* 0x000fe200078e0255 */
[----:B------:R-:W-:-:S02]  /*1830*/  LEA.HI.X.SX32 R37, R37, R118, 0x1, P6 ;  /* 0x0000007625257211 */ /* 0x000fc400030f0eff */
[----:B------:R-:W-:Y:S01]  /*1840*/  ISETP.LT.AND P3, PT, R35, R106, P0 ;  /* 0x0000006a2300720c */ /* 0x000fe20000761270 */
[C---:B------:R-:W-:Y:S01]  /*1850*/  IMAD R87, R2.reuse, 0x4, R41 ;  /* 0x0000000402577824 */ /* 0x040fe200078e0229 */
[----:B------:R-:W2:Y:S01]  /*1860*/  @P5 LDG.E.U8 R121, desc[UR18][R32.64] ;  /* 0x0000001220795981 */ /* 0x000ea2000c1e1100 */
[----:B0-----:R-:W-:Y:S01]  /*1870*/  @P4 IMAD.MOV.U32 R4, RZ, RZ, R34 ;  /* 0x000000ffff044224 */ /* 0x001fe200078e0022 */
[CC--:B------:R-:W-:Y:S01]  /*1880*/  IADD3 R38, P5, PT, R41.reuse, R119.reuse, RZ ;  /* 0x0000007729267210 */ /* 0x0c0fe20007fbe0ff */
[----:B------:R-:W-:Y:S02]  /*1890*/  @P4 IMAD.MOV.U32 R5, RZ, RZ, R37 ;  /* 0x000000ffff054224 */ /* 0x000fe400078e0025 */
[----:B------:R-:W-:Y:S01]  /*18a0*/  IMAD R43, R2, 0x4, R87 ;  /* 0x00000004022b7824 */ /* 0x000fe200078e0257 */
[----:B------:R-:W-:Y:S02]  /*18b0*/  LEA.HI.X.SX32 R41, R41, R118, 0x1, P5 ;  /* 0x0000007629297211 */ /* 0x000fe400028f0eff */
[----:B------:R0:W2:Y:S01]  /*18c0*/  @P4 LDG.E.U8 R123, desc[UR18][R4.64] ;  /* 0x00000012047b4981 */ /* 0x0000a2000c1e1100 */
[----:B------:R-:W-:Y:S01]  /*18d0*/  ISETP.LT.AND P4, PT, R36, R106, P0 ;  /* 0x0000006a2400720c */ /* 0x000fe20000781270 */
[----:B------:R-:W-:Y:S01]  /*18e0*/  IMAD R93, R2, 0x4, R43 ;  /* 0x00000004025d7824 */ /* 0x000fe200078e022b */
[----:B------:R-:W-:-:S02]  /*18f0*/  IADD3 R40, P6, PT, R43, R119, RZ ;  /* 0x000000772b287210 */ /* 0x000fc40007fde0ff */
[----:B------:R-:W-:Y:S01]  /*1900*/  ISETP.LT.AND P5, PT, R39, R106, P0 ;  /* 0x0000006a2700720c */ /* 0x000fe200007a1270 */
[C---:B------:R-:W-:Y:S02]  /*1910*/  IMAD R45, R2.reuse, 0x4, R93 ;  /* 0x00000004022d7824 */ /* 0x040fe400078e025d */
[----:B0-----:R-:W-:Y:S02]  /*1920*/  @P3 IMAD.MOV.U32 R4, RZ, RZ, R38 ;  /* 0x000000ffff043224 */ /* 0x001fe400078e0026 */
[----:B------:R-:W-:Y:S01]  /*1930*/  @P3 IMAD.MOV.U32 R5, RZ, RZ, R41 ;  /* 0x000000ffff053224 */ /* 0x000fe200078e0029 */
[----:B------:R-:W-:Y:S01]  /*1940*/  LEA.HI.X.SX32 R43, R43, R118, 0x1, P6 ;  /* 0x000000762b2b7211 */ /* 0x000fe200030f0eff */
[----:B------:R-:W-:-:S03]  /*1950*/  IMAD R101, R2, 0x4, R45 ;  /* 0x0000000402657824 */ /* 0x000fc600078e022d */
[----:B------:R0:W2:Y:S01]  /*1960*/  @P3 LDG.E.U8 R124, desc[UR18][R4.64] ;  /* 0x00000012047c3981 */ /* 0x0000a2000c1e1100 */
[----:B------:R-:W-:Y:S01]  /*1970*/  IADD3 R42, P3, PT, R45, R119, RZ ;  /* 0x000000772d2a7210 */ /* 0x000fe20007f7e0ff */
[----:B------:R-:W-:-:S03]  /*1980*/  IMAD R49, R2, 0x4, R101 ;  /* 0x0000000402317824 */ /* 0x000fc600078e0265 */
[----:B------:R-:W-:Y:S01]  /*1990*/  LEA.HI.X.SX32 R45, R45, R118, 0x1, P3 ;  /* 0x000000762d2d7211 */ /* 0x000fe200018f0eff */
[----:B0-----:R-:W-:Y:S02]  /*19a0*/  @P4 IMAD.MOV.U32 R4, RZ, RZ, R40 ;  /* 0x000000ffff044224 */ /* 0x001fe400078e0028 */
[----:B------:R-:W-:Y:S02]  /*19b0*/  @P4 IMAD.MOV.U32 R5, RZ, RZ, R43 ;  /* 0x000000ffff054224 */ /* 0x000fe400078e002b */
[----:B------:R-:W-:-:S03]  /*19c0*/  IMAD R103, R2, 0x4, R49 ;  /* 0x0000000402677824 */ /* 0x000fc600078e0231 */
[----:B------:R0:W2:Y:S01]  /*19d0*/  @P4 LDG.E.U8 R126, desc[UR18][R4.64] ;  /* 0x00000012047e4981 */ /* 0x0000a2000c1e1100 */
[----:B------:R-:W-:Y:S01]  /*19e0*/  ISETP.LT.AND P3, PT, R44, R106, P0 ;  /* 0x0000006a2c00720c */ /* 0x000fe20000761270 */
[C---:B------:R-:W-:Y:S02]  /*19f0*/  IMAD R51, R2.reuse, 0x4, R103 ;  /* 0x0000000402337824 */ /* 0x040fe400078e0267 */
[----:B0-----:R-:W-:Y:S02]  /*1a00*/  @P5 IMAD.MOV.U32 R4, RZ, RZ, R42 ;  /* 0x000000ffff045224 */ /* 0x001fe400078e002a */
[----:B------:R-:W-:Y:S02]  /*1a10*/  @P5 IMAD.MOV.U32 R5, RZ, RZ, R45 ;  /* 0x000000ffff055224 */ /* 0x000fe400078e002d */
[----:B------:R-:W-:-:S03]  /*1a20*/  IMAD R109, R2, 0x4, R51 ;  /* 0x00000004026d7824 */ /* 0x000fc600078e0233 */
[----:B------:R0:W2:Y:S01]  /*1a30*/  @P5 LDG.E.U8 R125, desc[UR18][R4.64] ;  /* 0x00000012047d5981 */ /* 0x0000a2000c1e1100 */
[----:B------:R-:W-:Y:S01]  /*1a40*/  IADD3 R48, P5, PT, R49, R119, RZ ;  /* 0x0000007731307210 */ /* 0x000fe20007fbe0ff */
[----:B------:R-:W-:-:S03]  /*1a50*/  IMAD R55, R2, 0x4, R109 ;  /* 0x0000000402377824 */ /* 0x000fc600078e026d */
[----:B------:R-:W-:Y:S02]  /*1a60*/  LEA.HI.X.SX32 R49, R49, R118, 0x1, P5 ;  /* 0x0000007631317211 */ /* 0x000fe400028f0eff */
[-C--:B------:R-:W-:Y:S02]  /*1a70*/  ISETP.LT.AND P5, PT, R47, R106.reuse, P0 ;  /* 0x0000006a2f00720c */ /* 0x080fe400007a1270 */
[----:B------:R-:W-:Y:S01]  /*1a80*/  ISETP.LT.AND P4, PT, R46, R106, P0 ;  /* 0x0000006a2e00720c */ /* 0x000fe20000781270 */
[----:B------:R-:W2:Y:S01]  /*1a90*/  @P3 LDG.E.U8 R128, desc[UR18][R48.64] ;  /* 0x0000001230803981 */ /* 0x000ea2000c1e1100 */
[-C--:B------:R-:W-:Y:S01]  /*1aa0*/  IADD3 R52, P3, PT, R55, R119.reuse, RZ ;  /* 0x0000007737347210 */ /* 0x080fe20007f7e0ff */
[C---:B------:R-:W-:Y:S01]  /*1ab0*/  IMAD R131, R2.reuse, 0x4, R55 ;  /* 0x0000000402837824 */ /* 0x040fe200078e0237 */
[----:B------:R-:W-:Y:S02]  /*1ac0*/  IADD3 R50, P6, PT, R51, R119, RZ ;  /* 0x0000007733327210 */ /* 0x000fe40007fde0ff */
[-C--:B------:R-:W-:Y:S01]  /*1ad0*/  LEA.HI.X.SX32 R55, R55, R118.reuse, 0x1, P3 ;  /* 0x0000007637377211 */ /* 0x080fe200018f0eff */
[----:B------:R-:W-:Y:S01]  /*1ae0*/  IMAD R141, R2, 0x4, R131 ;  /* 0x00000004028d7824 */ /* 0x000fe200078e0283 */
[----:B------:R-:W-:-:S02]  /*1af0*/  LEA.HI.X.SX32 R51, R51, R118, 0x1, P6 ;  /* 0x0000007633337211 */ /* 0x000fc400030f0eff */
[----:B------:R-:W-:Y:S01]  /*1b00*/  ISETP.LT.AND P3, PT, R53, R106, P0 ;  /* 0x0000006a3500720c */ /* 0x000fe20000761270 */
[----:B0-----:R-:W-:Y:S02]  /*1b10*/  @P5 IMAD.MOV.U32 R4, RZ, RZ, R52 ;  /* 0x000000ffff045224 */ /* 0x001fe400078e0034 */
[----:B------:R-:W-:Y:S01]  /*1b20*/  @P5 IMAD.MOV.U32 R5, RZ, RZ, R55 ;  /* 0x000000ffff055224 */ /* 0x000fe200078e0037 */
[----:B------:R-:W2:Y:S01]  /*1b30*/  @P4 LDG.E.U8 R129, desc[UR18][R50.64] ;  /* 0x0000001232814981 */ /* 0x000ea2000c1e1100 */
[----:B------:R-:W-:-:S03]  /*1b40*/  IADD3 R56, P4, PT, R141, R119, RZ ;  /* 0x000000778d387210 */ /* 0x000fc60007f9e0ff */
[----:B------:R0:W2:Y:S01]  /*1b50*/  @P5 LDG.E.U8 R130, desc[UR18][R4.64] ;  /* 0x0000001204825981 */ /* 0x0000a2000c1e1100 */
[----:B------:R-:W-:Y:S02]  /*1b60*/  ISETP.LT.AND P5, PT, R54, R106, P0 ;  /* 0x0000006a3600720c */ /* 0x000fe400007a1270 */
[----:B------:R-:W-:Y:S02]  /*1b70*/  LEA.HI.X.SX32 R59, R141, R118, 0x1, P4 ;  /* 0x000000768d3b7211 */ /* 0x000fe400020f0eff */
[----:B------:R-:W-:-:S04]  /*1b80*/  IADD3 R58, P6, PT, R61, R119, RZ ;  /* 0x000000773d3a7210 */ /* 0x000fc80007fde0ff */
[----:B------:R-:W-:Y:S01]  /*1b90*/  LEA.HI.X.SX32 R61, R61, R118, 0x1, P6 ;  /* 0x000000763d3d7211 */ /* 0x000fe200030f0eff */
[----:B0-----:R-:W-:Y:S02]  /*1ba0*/  @P3 IMAD.MOV.U32 R4, RZ, RZ, R56 ;  /* 0x000000ffff043224 */ /* 0x001fe400078e0038 */
[----:B------:R-:W-:Y:S01]  /*1bb0*/  @P3 IMAD.MOV.U32 R5, RZ, RZ, R59 ;  /* 0x000000ffff053224 */ /* 0x000fe200078e003b */
[----:B------:R-:W-:-:S04]  /*1bc0*/  ISETP.LT.AND P4, PT, R57, R106, P0 ;  /* 0x0000006a3900720c */ /* 0x000fc80000781270 */
[----:B------:R0:W2:Y:S01]  /*1bd0*/  @P3 LDG.E.U8 R135, desc[UR18][R4.64] ;  /* 0x0000001204873981 */ /* 0x0000a2000c1e1100 */
[----:B------:R-:W-:Y:S02]  /*1be0*/  ISETP.LT.AND P3, PT, R60, R106, P0 ;  /* 0x0000006a3c00720c */ /* 0x000fe40000761270 */
[----:B------:R-:W-:Y:S01]  /*1bf0*/  IADD3 R62, P6, PT, R63, R119, RZ ;  /* 0x000000773f3e7210 */ /* 0x000fe20007fde0ff */
[----:B0-----:R-:W-:Y:S02]  /*1c00*/  @P5 IMAD.MOV.U32 R4, RZ, RZ, R58 ;  /* 0x000000ffff045224 */ /* 0x001fe400078e003a */
[----:B------:R-:W-:-:S05]  /*1c10*/  @P5 IMAD.MOV.U32 R5, RZ, RZ, R61 ;  /* 0x000000ffff055224 */ /* 0x000fca00078e003d */
[----:B------:R0:W2:Y:S01]  /*1c20*/  @P5 LDG.E.U8 R134, desc[UR18][R4.64] ;  /* 0x0000001204865981 */ /* 0x0000a2000c1e1100 */
[----:B------:R-:W-:Y:S02]  /*1c30*/  IADD3 R64, P5, PT, R67, R119, RZ ;  /* 0x0000007743407210 */ /* 0x000fe40007fbe0ff */
[-C--:B------:R-:W-:Y:S02]  /*1c40*/  LEA.HI.X.SX32 R63, R63, R118.reuse, 0x1, P6 ;  /* 0x000000763f3f7211 */ /* 0x080fe400030f0eff */
[----:B------:R-:W-:-:S03]  /*1c50*/  LEA.HI.X.SX32 R67, R67, R118, 0x1, P5 ;  /* 0x0000007643437211 */ /* 0x000fc600028f0eff */
[----:B------:R-:W2:Y:S01]  /*1c60*/  @P4 LDG.E.U8 R136, desc[UR18][R62.64] ;  /* 0x000000123e884981 */ /* 0x000ea2000c1e1100 */
[----:B0-----:R-:W-:Y:S02]  /*1c70*/  @P3 IMAD.MOV.U32 R4, RZ, RZ, R64 ;  /* 0x000000ffff043224 */ /* 0x001fe400078e0040 */
[----:B------:R-:W-:Y:S01]  /*1c80*/  @P3 IMAD.MOV.U32 R5, RZ, RZ, R67 ;  /* 0x000000ffff053224 */ /* 0x000fe200078e0043 */
[----:B------:R-:W-:-:S04]  /*1c90*/  ISETP.LT.AND P4, PT, R65, R106, P0 ;  /* 0x0000006a4100720c */ /* 0x000fc80000781270 */
[----:B------:R0:W2:Y:S01]  /*1ca0*/  @P3 LDG.E.U8 R137, desc[UR18][R4.64] ;  /* 0x0000001204893981 */ /* 0x0000a2000c1e1100 */
[CC--:B------:R-:W-:Y:S02]  /*1cb0*/  IADD3 R68, P3, PT, R71.reuse, R119.reuse, RZ ;  /* 0x0000007747447210 */ /* 0x0c0fe40007f7e0ff */
[----:B------:R-:W-:Y:S02]  /*1cc0*/  ISETP.LT.AND P5, PT, R66, R106, P0 ;  /* 0x0000006a4200720c */ /* 0x000fe400007a1270 */
[-C--:B------:R-:W-:Y:S02]  /*1cd0*/  LEA.HI.X.SX32 R71, R71, R118.reuse, 0x1, P3 ;  /* 0x0000007647477211 */ /* 0x080fe400018f0eff */
[C---:B------:R-:W-:Y:S02]  /*1ce0*/  IADD3 R70, P6, PT, R73.reuse, R119, RZ ;  /* 0x0000007749467210 */ /* 0x040fe40007fde0ff */
[----:B0-----:R-:W-:Y:S02]  /*1cf0*/  @P4 IMAD.MOV.U32 R4, RZ, RZ, R68 ;  /* 0x000000ffff044224 */ /* 0x001fe400078e0044 */
[----:B------:R-:W-:Y:S01]  /*1d00*/  LEA.HI.X.SX32 R73, R73, R118, 0x1, P6 ;  /* 0x0000007649497211 */ /* 0x000fe200030f0eff */
[----:B------:R-:W-:Y:S01]  /*1d10*/  @P4 IMAD.MOV.U32 R5, RZ, RZ, R71 ;  /* 0x000000ffff054224 */ /* 0x000fe200078e0047 */
[----:B------:R-:W-:-:S04]  /*1d20*/  ISETP.LT.AND P3, PT, R69, R106, P0 ;  /* 0x0000006a4500720c */ /* 0x000fc80000761270 */
[----:B------:R0:W2:Y:S01]  /*1d30*/  @P4 LDG.E.U8 R142, desc[UR18][R4.64] ;  /* 0x00000012048e4981 */ /* 0x0000a2000c1e1100 */
[----:B------:R-:W-:Y:S02]  /*1d40*/  IADD3 R74, P6, PT, R77, R119, RZ ;  /* 0x000000774d4a7210 */ /* 0x000fe40007fde0ff */
[----:B------:R-:W-:Y:S01]  /*1d50*/  ISETP.LT.AND P4, PT, R72, R106, P0 ;  /* 0x0000006a4800720c */ /* 0x000fe20000781270 */
[----:B0-----:R-:W-:Y:S02]  /*1d60*/  @P5 IMAD.MOV.U32 R4, RZ, RZ, R70 ;  /* 0x000000ffff045224 */ /* 0x001fe400078e0046 */
[----:B------:R-:W-:-:S05]  /*1d70*/  @P5 IMAD.MOV.U32 R5, RZ, RZ, R73 ;  /* 0x000000ffff055224 */ /* 0x000fca00078e0049 */
[----:B------:R0:W2:Y:S01]  /*1d80*/  @P5 LDG.E.U8 R143, desc[UR18][R4.64] ;  /* 0x00000012048f5981 */ /* 0x0000a2000c1e1100 */
[----:B------:R-:W-:Y:S02]  /*1d90*/  ISETP.GE.AND P5, PT, R75, RZ, PT ;  /* 0x000000ff4b00720c */ /* 0x000fe40003fa6270 */
[----:B------:R-:W-:Y:S02]  /*1da0*/  LEA.HI.X.SX32 R75, R77, R118, 0x1, P6 ;  /* 0x000000764d4b7211 */ /* 0x000fe400030f0eff */
[----:B------:R-:W-:Y:S02]  /*1db0*/  LOP3.LUT R77, R9, 0x3c, RZ, 0xfc, !PT ;  /* 0x0000003c094d7812 */ /* 0x000fe400078efcff */
[----:B------:R-:W-:Y:S01]  /*1dc0*/  IADD3 R76, P6, PT, R79, R119, RZ ;  /* 0x000000774f4c7210 */ /* 0x000fe20007fde0ff */
[----:B------:R-:W2:Y:S01]  /*1dd0*/  @P3 LDG.E.U8 R148, desc[UR18][R74.64] ;  /* 0x000000124a943981 */ /* 0x000ea2000c1e1100 */
[----:B------:R-:W-:Y:S02]  /*1de0*/  ISETP.LT.AND P3, PT, R77, R106, P0 ;  /* 0x0000006a4d00720c */ /* 0x000fe40000761270 */
[----:B------:R-:W-:-:S02]  /*1df0*/  LEA.HI.X.SX32 R79, R79, R118, 0x1, P6 ;  /* 0x000000764f4f7211 */ /* 0x000fc400030f0eff */
[C---:B------:R-:W-:Y:S01]  /*1e00*/  IADD3 R78, P6, PT, R81.reuse, R119, RZ ;  /* 0x00000077514e7210 */ /* 0x040fe20007fde0ff */
[----:B0-----:R-:W-:Y:S02]  /*1e10*/  @P4 IMAD.MOV.U32 R4, RZ, RZ, R76 ;  /* 0x000000ffff044224 */ /* 0x001fe400078e004c */
[----:B------:R-:W-:Y:S01]  /*1e20*/  @P4 IMAD.MOV.U32 R5, RZ, RZ, R79 ;  /* 0x000000ffff054224 */ /* 0x000fe200078e004f */
[----:B------:R-:W-:Y:S02]  /*1e30*/  LEA.HI.X.SX32 R81, R81, R118, 0x1, P6 ;  /* 0x0000007651517211 */ /* 0x000fe400030f0eff */
[----:B------:R-:W-:Y:S02]  /*1e40*/  LOP3.LUT R80, R9, 0x44, RZ, 0xfc, !PT ;  /* 0x0000004409507812 */ /* 0x000fe400078efcff */
[----:B------:R0:W2:Y:S01]  /*1e50*/  @P4 LDG.E.U8 R146, desc[UR18][R4.64] ;  /* 0x0000001204924981 */ /* 0x0000a2000c1e1100 */
[----:B------:R-:W-:Y:S01]  /*1e60*/  @!P5 IMAD.MOV R88, RZ, RZ, -R88 ;  /* 0x000000ffff58d224 */ /* 0x000fe200078e0a58 */
[----:B------:R-:W-:-:S02]  /*1e70*/  ISETP.LT.AND P5, PT, R80, R106, P0 ;  /* 0x0000006a5000720c */ /* 0x000fc400007a1270 */
[----:B------:R-:W-:Y:S01]  /*1e80*/  ISETP.GE.AND P4, PT, R82, RZ, PT ;  /* 0x000000ff5200720c */ /* 0x000fe20003f86270 */
[----:B0-----:R-:W-:Y:S02]  /*1e90*/  @P3 IMAD.MOV.U32 R4, RZ, RZ, R78 ;  /* 0x000000ffff043224 */ /* 0x001fe400078e004e */
[----:B------:R-:W-:-:S05]  /*1ea0*/  @P3 IMAD.MOV.U32 R5, RZ, RZ, R81 ;  /* 0x000000ffff053224 */ /* 0x000fca00078e0051 */
[----:B------:R0:W5:Y:S01]  /*1eb0*/  @P3 LDG.E.U8 R150, desc[UR18][R4.64] ;  /* 0x0000001204963981 */ /* 0x000162000c1e1100 */
[----:B------:R-:W-:-:S04]  /*1ec0*/  IADD3 R82, P3, PT, R85, R119, RZ ;  /* 0x0000007755527210 */ /* 0x000fc80007f7e0ff */
[----:B------:R-:W-:Y:S02]  /*1ed0*/  LEA.HI.X.SX32 R85, R85, R118, 0x1, P3 ;  /* 0x0000007655557211 */ /* 0x000fe400018f0eff */
[----:B------:R-:W-:Y:S01]  /*1ee0*/  LOP3.LUT R83, R9, 0x4c, RZ, 0xfc, !PT ;  /* 0x0000004c09537812 */ /* 0x000fe200078efcff */
[----:B------:R-:W-:Y:S01]  /*1ef0*/  @!P4 IMAD.MOV R94, RZ, RZ, -R94 ;  /* 0x000000ffff5ec224 */ /* 0x000fe200078e0a5e */
[----:B------:R-:W-:Y:S01]  /*1f00*/  ISETP.GE.AND P6, PT, R86, RZ, PT ;  /* 0x000000ff5600720c */ /* 0x000fe20003fc6270 */
[----:B0-----:R-:W-:Y:S02]  /*1f10*/  @P5 IMAD.MOV.U32 R4, RZ, RZ, R82 ;  /* 0x000000ffff045224 */ /* 0x001fe400078e0052 */
[----:B------:R-:W-:Y:S01]  /*1f20*/  @P5 IMAD.MOV.U32 R5, RZ, RZ, R85 ;  /* 0x000000ffff055224 */ /* 0x000fe200078e0055 */
[----:B------:R-:W-:-:S04]  /*1f30*/  ISETP.LT.AND P4, PT, R83, R106, P0 ;  /* 0x0000006a5300720c */ /* 0x000fc80000781270 */
[----:B------:R0:W5:Y:S01]  /*1f40*/  @P5 LDG.E.U8 R152, desc[UR18][R4.64] ;  /* 0x0000001204985981 */ /* 0x000162000c1e1100 */
[C---:B------:R-:W-:Y:S02]  /*1f50*/  IADD3 R84, P5, PT, R87.reuse, R119, RZ ;  /* 0x0000007757547210 */ /* 0x040fe40007fbe0ff */
[----:B------:R-:W-:Y:S02]  /*1f60*/  LOP3.LUT R86, R0, 0x7f, RZ, 0xc0, !PT ;  /* 0x0000007f00567812 */ /* 0x000fe400078ec0ff */
[----:B------:R-:W-:Y:S01]  /*1f70*/  LEA.HI.X.SX32 R87, R87, R118, 0x1, P5 ;  /* 0x0000007657577211 */ /* 0x000fe200028f0eff */
[----:B------:R-:W-:Y:S01]  /*1f80*/  @!P6 IMAD.MOV R110, RZ, RZ, -R110 ;  /* 0x000000ffff6ee224 */ /* 0x000fe200078e0a6e */
[----:B------:R-:W-:Y:S02]  /*1f90*/  PRMT R154, RZ, 0x7610, R154 ;  /* 0x00007610ff9a7816 */ /* 0x000fe4000000009a */
[----:B------:R-:W-:Y:S01]  /*1fa0*/  ISETP.GE.AND P6, PT, R95, RZ, PT ;  /* 0x000000ff5f00720c */ /* 0x000fe20003fc6270 */
[----:B0-----:R-:W-:Y:S01]  /*1fb0*/  @P4 IMAD.MOV.U32 R4, RZ, RZ, R84 ;  /* 0x000000ffff044224 */ /* 0x001fe200078e0054 */
[----:B------:R-:W-:Y:S01]  /*1fc0*/  ISETP.NE.AND P5, PT, R89, RZ, PT ;  /* 0x000000ff5900720c */ /* 0x000fe20003fa5270 */
[----:B------:R-:W-:Y:S01]  /*1fd0*/  @P4 IMAD.MOV.U32 R5, RZ, RZ, R87 ;  /* 0x000000ffff054224 */ /* 0x000fe200078e0057 */
[----:B------:R-:W-:Y:S01]  /*1fe0*/  LOP3.LUT R139, RZ, R89, RZ, 0x33, !PT ;  /* 0x00000059ff8b7212 */ /* 0x000fe200078e33ff */
[----:B------:R-:W-:Y:S01]  /*1ff0*/  IMAD R89, R86, R3, RZ ;  /* 0x0000000356597224 */ /* 0x000fe200078e02ff */
[----:B------:R-:W-:-:S02]  /*2000*/  ISETP.GE.AND P3, PT, R92, RZ, PT ;  /* 0x000000ff5c00720c */ /* 0x000fc40003f66270 */
[----:B------:R0:W5:Y:S01]  /*2010*/  @P4 LDG.E.U8 R154, desc[UR18][R4.64] ;  /* 0x00000012049a4981 */ /* 0x000162000c1e1100 */
[----:B------:R-:W-:Y:S02]  /*2020*/  SEL R95, R139, R88, !P5 ;  /* 0x000000588b5f7207 */ /* 0x000fe40006800000 */
[----:B------:R-:W-:Y:S02]  /*2030*/  IADD3 R170, P4, PT, R89, UR14, RZ ;  /* 0x0000000e59aa7c10 */ /* 0x000fe4000ff9e0ff */
[----:B------:R-:W-:Y:S01]  /*2040*/  LOP3.LUT R88, R9, 0x54, RZ, 0xfc, !PT ;  /* 0x0000005409587812 */ /* 0x000fe200078efcff */
[----:B------:R-:W-:Y:S01]  /*2050*/  IMAD.MOV.U32 R102, RZ, RZ, R91 ;  /* 0x000000ffff667224 */ /* 0x000fe200078e005b */
[----:B------:R-:W-:Y:S01]  /*2060*/  LEA.HI.X.SX32 R174, R89, UR15, 0x1, P4 ;  /* 0x0000000f59ae7c11 */ /* 0x000fe2000a0f0eff */
[----:B------:R-:W-:Y:S01]  /*2070*/  IMAD.MOV.U32 R96, RZ, RZ, R90 ;  /* 0x000000ffff607224 */ /* 0x000fe200078e005a */
[----:B------:R-:W-:Y:S01]  /*2080*/  ISETP.LT.AND P4, PT, R88, R106, P0 ;  /* 0x0000006a5800720c */ /* 0x000fe20000781270 */
[----:B------:R-:W-:Y:S01]  /*2090*/  @!P6 IMAD.MOV R102, RZ, RZ, -R102 ;  /* 0x000000ffff66e224 */ /* 0x000fe200078e0a66 */
[----:B------:R-:W-:Y:S01]  /*20a0*/  IADD3 R90, P6, PT, R93, R119, RZ ;  /* 0x000000775d5a7210 */ /* 0x000fe20007fde0ff */
[----:B------:R-:W-:Y:S01]  /*20b0*/  @!P3 IMAD.MOV R96, RZ, RZ, -R96 ;  /* 0x000000ffff60b224 */ /* 0x000fe200078e0a60 */
[----:B------:R-:W-:Y:S01]  /*20c0*/  SEL R89, R139, R94, !P5 ;  /* 0x0000005e8b597207 */ /* 0x000fe20006800000 */
[----:B-1----:R-:W-:Y:S01]  /*20d0*/  IMAD R95, R95, UR4, RZ ;  /* 0x000000045f5f7c24 */ /* 0x002fe2000f8e02ff */
[----:B------:R-:W-:-:S02]  /*20e0*/  LEA.HI.X.SX32 R91, R93, R118, 0x1, P6 ;  /* 0x000000765d5b7211 */ /* 0x000fc400030f0eff */
[----:B------:R-:W-:Y:S01]  /*20f0*/  PRMT R156, RZ, 0x7610, R156 ;  /* 0x00007610ff9c7816 */ /* 0x000fe2000000009c */
[----:B------:R-:W-:Y:S01]  /*2100*/  IMAD R89, R89, UR4, RZ ;  /* 0x0000000459597c24 */ /* 0x000fe2000f8e02ff */
[----:B------:R-:W-:Y:S02]  /*2110*/  IADD3 R92, P6, PT, R95, R170, RZ ;  /* 0x000000aa5f5c7210 */ /* 0x000fe40007fde0ff */
[----:B------:R-:W-:Y:S02]  /*2120*/  SEL R96, R139, R96, !P5 ;  /* 0x000000608b607207 */ /* 0x000fe40006800000 */
[----:B------:R-:W-:Y:S01]  /*2130*/  LEA.HI.X.SX32 R93, R95, R174, 0x1, P6 ;  /* 0x000000ae5f5d7211 */ /* 0x000fe200030f0eff */
[----:B------:R-:W5:Y:S01]  /*2140*/  @P4 LDG.E.U8 R156, desc[UR18][R90.64] ;  /* 0x000000125a9c4981 */ /* 0x000f62000c1e1100 */
[----:B------:R-:W-:Y:S01]  /*2150*/  IADD3 R98, P4, PT, R89, R170, RZ ;  /* 0x000000aa59627210 */ /* 0x000fe20007f9e0ff */
[----:B------:R-:W-:Y:S01]  /*2160*/  IMAD R95, R96, UR4, RZ ;  /* 0x00000004605f7c24 */ /* 0x000fe2000f8e02ff */
[----:B------:R-:W-:-:S02]  /*2170*/  LOP3.LUT R96, R9, 0x5c, RZ, 0xfc, !PT ;  /* 0x0000005c09607812 */ /* 0x000fc400078efcff */
[----:B------:R-:W-:Y:S02]  /*2180*/  LEA.HI.X.SX32 R89, R89, R174, 0x1, P4 ;  /* 0x000000ae59597211 */ /* 0x000fe400020f0eff */
[C---:B------:R-:W-:Y:S02]  /*2190*/  IADD3 R94, P6, PT, R95.reuse, R170, RZ ;  /* 0x000000aa5f5e7210 */ /* 0x040fe40007fde0ff */
[----:B------:R-:W-:Y:S02]  /*21a0*/  ISETP.LT.AND P4, PT, R96, R106, P0 ;  /* 0x0000006a6000720c */ /* 0x000fe40000781270 */
[----:B------:R-:W-:Y:S02]  /*21b0*/  LEA.HI.X.SX32 R95, R95, R174, 0x1, P6 ;  /* 0x000000ae5f5f7211 */ /* 0x000fe400030f0eff */
[----:B------:R-:W-:Y:S02]  /*21c0*/  IADD3 R100, P6, PT, R101, R119, RZ ;  /* 0x0000007765647210 */ /* 0x000fe40007fde0ff */
[----:B------:R-:W-:-:S02]  /*21d0*/  SEL R105, R139, R102, !P5 ;  /* 0x000000668b697207 */ /* 0x000fc40006800000 */
[----:B------:R-:W-:Y:S02]  /*21e0*/  LEA.HI.X.SX32 R101, R101, R118, 0x1, P6 ;  /* 0x0000007665657211 */ /* 0x000fe400030f0eff */
[----:B------:R-:W-:Y:S01]  /*21f0*/  PRMT R158, RZ, 0x7610, R158 ;  /* 0x00007610ff9e7816 */ /* 0x000fe2000000009e */
[----:B------:R-:W-:Y:S02]  /*2200*/  IMAD R105, R105, UR4, RZ ;  /* 0x0000000469697c24 */ /* 0x000fe4000f8e02ff */
[----:B0-----:R-:W-:Y:S02]  /*2210*/  @P4 IMAD.MOV.U32 R4, RZ, RZ, R100 ;  /* 0x000000ffff044224 */ /* 0x001fe400078e0064 */
[----:B------:R-:W-:Y:S01]  /*2220*/  @P4 IMAD.MOV.U32 R5, RZ, RZ, R101 ;  /* 0x000000ffff054224 */ /* 0x000fe200078e0065 */
[----:B------:R-:W-:Y:S02]  /*2230*/  ISETP.LT.AND P3, PT, R86, R106, P0 ;  /* 0x0000006a5600720c */ /* 0x000fe40000761270 */
[----:B------:R-:W-:-:S02]  /*2240*/  IADD3 R102, P6, PT, R103, R119, RZ ;  /* 0x0000007767667210 */ /* 0x000fc40007fde0ff */
[----:B------:R-:W-:Y:S01]  /*2250*/  LOP3.LUT R97, R9, 0x64, RZ, 0xfc, !PT ;  /* 0x0000006409617812 */ /* 0x000fe200078efcff */
[----:B------:R0:W5:Y:S01]  /*2260*/  @P4 LDG.E.U8 R158, desc[UR18][R4.64] ;  /* 0x00000012049e4981 */ /* 0x000162000c1e1100 */
[----:B------:R-:W-:Y:S02]  /*2270*/  IADD3 R104, P4, PT, R105, R170, RZ ;  /* 0x000000aa69687210 */ /* 0x000fe40007f9e0ff */
[----:B------:R-:W-:Y:S02]  /*2280*/  LEA.HI.X.SX32 R103, R103, R118, 0x1, P6 ;  /* 0x0000007667677211 */ /* 0x000fe400030f0eff */
[----:B------:R-:W-:Y:S02]  /*2290*/  ISETP.LT.AND P6, PT, R97, R106, P0 ;  /* 0x0000006a6100720c */ /* 0x000fe400007c1270 */
[----:B------:R-:W-:Y:S02]  /*22a0*/  LEA.HI.X.SX32 R105, R105, R174, 0x1, P4 ;  /* 0x000000ae69697211 */ /* 0x000fe400020f0eff */
[----:B------:R-:W-:Y:S01]  /*22b0*/  ISETP.GE.AND P4, PT, R127, RZ, PT ;  /* 0x000000ff7f00720c */ /* 0x000fe20003f86270 */
[----:B0-----:R-:W-:Y:S01]  /*22c0*/  @P3 IMAD.MOV.U32 R4, RZ, RZ, R104 ;  /* 0x000000ffff043224 */ /* 0x001fe200078e0068 */
[----:B------:R-:W-:Y:S01]  /*22d0*/  PRMT R172, RZ, 0x7610, R172 ;  /* 0x00007610ffac7816 */ /* 0x000fe200000000ac */
[----:B------:R-:W-:Y:S01]  /*22e0*/  @P3 IMAD.MOV.U32 R5, RZ, RZ, R105 ;  /* 0x000000ffff053224 */ /* 0x000fe200078e0069 */
[----:B------:R-:W-:Y:S01]  /*22f0*/  PRMT R160, RZ, 0x7610, R160 ;  /* 0x00007610ffa07816 */ /* 0x000fe200000000a0 */
[----:B------:R-:W-:Y:S01]  /*2300*/  IMAD.MOV.U32 R138, RZ, RZ, R108 ;  /* 0x000000ffff8a7224 */ /* 0x000fe200078e006c */
[----:B------:R-:W-:-:S02]  /*2310*/  SEL R110, R139, R110, !P5 ;  /* 0x0000006e8b6e7207 */ /* 0x000fc40006800000 */
[----:B------:R0:W5:Y:S01]  /*2320*/  @P3 LDG.E.U8 R172, desc[UR18][R4.64] ;  /* 0x0000001204ac3981 */ /* 0x000162000c1e1100 */
[----:B------:R-:W-:Y:S01]  /*2330*/  PRMT R168, RZ, 0x7610, R168 ;  /* 0x00007610ffa87816 */ /* 0x000fe200000000a8 */
[----:B------:R-:W-:-:S03]  /*2340*/  @P3 IMAD.MOV.U32 R99, RZ, RZ, R89 ;  /* 0x000000ffff633224 */ /* 0x000fc600078e0059 */
[----:B------:R-:W-:Y:S01]  /*2350*/  @!P4 IMAD.MOV R138, RZ, RZ, -R138 ;  /* 0x000000ffff8ac224 */ /* 0x000fe200078e0a8a */
[----:B------:R-:W-:Y:S01]  /*2360*/  ISETP.GE.AND P4, PT, R111, RZ, PT ;  /* 0x000000ff6f00720c */ /* 0x000fe20003f86270 */
[----:B0-----:R-:W-:Y:S01]  /*2370*/  @P6 IMAD.MOV.U32 R4, RZ, RZ, R102 ;  /* 0x000000ffff046224 */ /* 0x001fe200078e0066 */
[----:B------:R0:W5:Y:S01]  /*2380*/  @P3 LDG.E.U8 R168, desc[UR18][R98.64] ;  /* 0x0000001262a83981 */ /* 0x000162000c1e1100 */
[----:B------:R-:W-:Y:S02]  /*2390*/  @P6 IMAD.MOV.U32 R5, RZ, RZ, R103 ;  /* 0x000000ffff056224 */ /* 0x000fe400078e0067 */
[----:B------:R-:W-:-:S03]  /*23a0*/  IMAD R111, R110, UR4, RZ ;  /* 0x000000046e6f7c24 */ /* 0x000fc6000f8e02ff */
[----:B------:R1:W5:Y:S01]  /*23b0*/  @P6 LDG.E.U8 R160, desc[UR18][R4.64] ;  /* 0x0000001204a06981 */ /* 0x000362000c1e1100 */
[----:B------:R-:W-:Y:S01]  /*23c0*/  IADD3 R108, P6, PT, R109, R119, RZ ;  /* 0x000000776d6c7210 */ /* 0x000fe20007fde0ff */
[----:B------:R-:W-:-:S03]  /*23d0*/  IMAD.MOV.U32 R140, RZ, RZ, R122 ;  /* 0x000000ffff8c7224 */ /* 0x000fc600078e007a */
[----:B------:R-:W-:Y:S02]  /*23e0*/  LEA.HI.X.SX32 R109, R109, R118, 0x1, P6 ;  /* 0x000000766d6d7211 */ /* 0x000fe400030f0eff */
[----:B------:R-:W-:Y:S02]  /*23f0*/  IADD3 R110, P6, PT, R111, R170, RZ ;  /* 0x000000aa6f6e7210 */ /* 0x000fe40007fde0ff */
[----:B0-----:R-:W-:Y:S02]  /*2400*/  LOP3.LUT R99, R9, 0x6c, RZ, 0xfc, !PT ;  /* 0x0000006c09637812 */ /* 0x001fe400078efcff */
[----:B------:R-:W-:Y:S01]  /*2410*/  LEA.HI.X.SX32 R111, R111, R174, 0x1, P6 ;  /* 0x000000ae6f6f7211 */ /* 0x000fe200030f0eff */
[----:B------:R-:W-:Y:S01]  /*2420*/  @!P4 IMAD.MOV R140, RZ, RZ, -R140 ;  /* 0x000000ffff8cc224 */ /* 0x000fe200078e0a8c */
[----:B------:R-:W-:Y:S02]  /*2430*/  ISETP.LT.AND P6, PT, R99, R106, P0 ;  /* 0x0000006a6300720c */ /* 0x000fe400007c1270 */
[C---:B------:R-:W-:Y:S01]  /*2440*/  IADD3 R122, P4, PT, R131.reuse, R119, RZ ;  /* 0x00000077837a7210 */ /* 0x040fe20007f9e0ff */
[----:B-1----:R-:W-:Y:S01]  /*2450*/  @P3 IMAD.MOV.U32 R4, RZ, RZ, R110 ;  /* 0x000000ffff043224 */ /* 0x002fe200078e006e */
[----:B------:R-:W-:Y:S01]  /*2460*/  PRMT R147, RZ, 0x7610, R147 ;  /* 0x00007610ff937816 */ /* 0x000fe20000000093 */
[----:B------:R-:W-:Y:S01]  /*2470*/  @P3 IMAD.MOV.U32 R5, RZ, RZ, R111 ;  /* 0x000000ffff053224 */ /* 0x000fe200078e006f */
[----:B------:R-:W-:-:S02]  /*2480*/  LEA.HI.X.SX32 R131, R131, R118, 0x1, P4 ;  /* 0x0000007683837211 */ /* 0x000fc400020f0eff */
[----:B------:R-:W-:Y:S02]  /*2490*/  ISETP.GE.AND P4, PT, R132, RZ, PT ;  /* 0x000000ff8400720c */ /* 0x000fe40003f86270 */
[----:B------:R0:W5:Y:S01]  /*24a0*/  @P3 LDG.E.U8 R147, desc[UR18][R4.64] ;  /* 0x0000001204933981 */ /* 0x000162000c1e1100 */
[----:B------:R-:W-:Y:S02]  /*24b0*/  PRMT R162, RZ, 0x7610, R162 ;  /* 0x00007610ffa27816 */ /* 0x000fe400000000a2 */
[C---:B------:R-:W-:Y:S01]  /*24c0*/  LOP3.LUT R127, R9.reuse, 0x74, RZ, 0xfc, !PT ;  /* 0x00000074097f7812 */ /* 0x040fe200078efcff */
[----:B------:R-:W-:Y:S02]  /*24d0*/  IMAD R141, R2, 0x4, R141 ;  /* 0x00000004028d7824 */ /* 0x000fe400078e028d */
[----:B0-----:R-:W-:Y:S02]  /*24e0*/  @P6 IMAD.MOV.U32 R4, RZ, RZ, R108 ;  /* 0x000000ffff046224 */ /* 0x001fe400078e006c */
[----:B------:R-:W-:Y:S01]  /*24f0*/  @P6 IMAD.MOV.U32 R5, RZ, RZ, R109 ;  /* 0x000000ffff056224 */ /* 0x000fe200078e006d */
[----:B------:R-:W-:-:S02]  /*2500*/  LOP3.LUT R133, R9, 0x7c, RZ, 0xfc, !PT ;  /* 0x0000007c09857812 */ /* 0x000fc400078efcff */
[----:B------:R-:W-:Y:S02]  /*2510*/  @!P4 IMAD.MOV R117, RZ, RZ, -R117 ;  /* 0x000000ffff75c224 */ /* 0x000fe400078e0a75 */
[----:B------:R0:W5:Y:S01]  /*2520*/  @P6 LDG.E.U8 R162, desc[UR18][R4.64] ;  /* 0x0000001204a26981 */ /* 0x000162000c1e1100 */
[----:B------:R-:W-:Y:S02]  /*2530*/  ISETP.LT.AND P6, PT, R127, R106, P0 ;  /* 0x0000006a7f00720c */ /* 0x000fe400007c1270 */
[----:B------:R-:W-:Y:S02]  /*2540*/  IADD3 R132, P4, PT, R141, R119, RZ ;  /* 0x000000778d847210 */ /* 0x000fe40007f9e0ff */
[C---:B------:R-:W-:Y:S02]  /*2550*/  SEL R119, R139.reuse, R138, !P5 ;  /* 0x0000008a8b777207 */ /* 0x040fe40006800000 */
[----:B------:R-:W-:Y:S02]  /*2560*/  SEL R140, R139, R140, !P5 ;  /* 0x0000008c8b8c7207 */ /* 0x000fe40006800000 */
[----:B------:R-:W-:-:S02]  /*2570*/  ISETP.LT.AND P0, PT, R133, R106, P0 ;  /* 0x0000006a8500720c */ /* 0x000fc40000701270 */
[----:B------:R-:W-:Y:S02]  /*2580*/  SEL R139, R139, R117, !P5 ;  /* 0x000000758b8b7207 */ /* 0x000fe40006800000 */
[----:B------:R-:W-:Y:S01]  /*2590*/  LEA.HI.X.SX32 R117, R141, R118, 0x1, P4 ;  /* 0x000000768d757211 */ /* 0x000fe200020f0eff */
[----:B------:R-:W-:Y:S01]  /*25a0*/  IMAD R141, R140, UR4, RZ ;  /* 0x000000048c8d7c24 */ /* 0x000fe2000f8e02ff */
[----:B------:R-:W-:Y:S01]  /*25b0*/  PRMT R164, RZ, 0x7610, R164 ;  /* 0x00007610ffa47816 */ /* 0x000fe200000000a4 */
[----:B------:R-:W-:Y:S02]  /*25c0*/  IMAD R144, R139, UR4, RZ ;  /* 0x000000048b907c24 */ /* 0x000fe4000f8e02ff */
[----:B0-----:R-:W-:Y:S02]  /*25d0*/  @P6 IMAD.MOV.U32 R4, RZ, RZ, R122 ;  /* 0x000000ffff046224 */ /* 0x001fe400078e007a */
[----:B------:R-:W-:Y:S01]  /*25e0*/  @P6 IMAD.MOV.U32 R5, RZ, RZ, R131 ;  /* 0x000000ffff056224 */ /* 0x000fe200078e0083 */
[----:B------:R-:W-:-:S02]  /*25f0*/  IADD3 R138, P4, PT, R141, R170, RZ ;  /* 0x000000aa8d8a7210 */ /* 0x000fc40007f9e0ff */
[C---:B------:R-:W-:Y:S02]  /*2600*/  IADD3 R140, P5, PT, R144.reuse, R170, RZ ;  /* 0x000000aa908c7210 */ /* 0x040fe40007fbe0ff */
[----:B------:R0:W5:Y:S01]  /*2610*/  @P6 LDG.E.U8 R164, desc[UR18][R4.64] ;  /* 0x0000001204a46981 */ /* 0x000162000c1e1100 */
[----:B------:R-:W-:Y:S02]  /*2620*/  PRMT R166, RZ, 0x7610, R166 ;  /* 0x00007610ffa67816 */ /* 0x000fe400000000a6 */
[-C--:B------:R-:W-:Y:S02]  /*2630*/  LEA.HI.X.SX32 R139, R141, R174.reuse, 0x1, P4 ;  /* 0x000000ae8d8b7211 */ /* 0x080fe400020f0eff */
[----:B------:R-:W-:Y:S02]  /*2640*/  LEA.HI.X.SX32 R141, R144, R174, 0x1, P5 ;  /* 0x000000ae908d7211 */ /* 0x000fe400028f0eff */
[----:B------:R-:W-:Y:S01]  /*2650*/  SHF.R.S32.HI R144, RZ, 0x7, R0 ;  /* 0x00000007ff907819 */ /* 0x000fe20000011400 */
[----:B0-----:R-:W-:-:S02]  /*2660*/  @P0 IMAD.MOV.U32 R4, RZ, RZ, R132 ;  /* 0x000000ffff040224 */ /* 0x001fc400078e0084 */
[----:B------:R-:W-:Y:S02]  /*2670*/  @P0 IMAD.MOV.U32 R5, RZ, RZ, R117 ;  /* 0x000000ffff050224 */ /* 0x000fe400078e0075 */
[----:B------:R-:W-:-:S03]  /*2680*/  IMAD R119, R119, UR4, RZ ;  /* 0x0000000477777c24 */ /* 0x000fc6000f8e02ff */
[----:B------:R0:W5:Y:S02]  /*2690*/  @P0 LDG.E.U8 R166, desc[UR18][R4.64] ;  /* 0x0000001204a60981 */ /* 0x000164000c1e1100 */
[----:B------:R-:W-:Y:S02]  /*26a0*/  IADD3 R118, P0, PT, R119, R170, RZ ;  /* 0x000000aa77767210 */ /* 0x000fe40007f1e0ff */
[----:B0-----:R-:W-:-:S04]  /*26b0*/  SGXT R4, R144, 0x1 ;  /* 0x000000019004781a */ /* 0x001fc80000000200 */
[----:B------:R-:W-:Y:S01]  /*26c0*/  LOP3.LUT R5, R4, 0x90, RZ, 0xc0, !PT ;  /* 0x0000009004057812 */ /* 0x000fe200078ec0ff */
[----:B------:R-:W-:Y:S01]  /*26d0*/  @P3 IMAD.MOV.U32 R4, RZ, RZ, R138 ;  /* 0x000000ffff043224 */ /* 0x000fe200078e008a */
[----:B------:R-:W-:Y:S02]  /*26e0*/  PRMT R151, RZ, 0x7610, R151 ;  /* 0x00007610ff977816 */ /* 0x000fe40000000097 */
[----:B------:R-:W-:Y:S01]  /*26f0*/  LOP3.LUT R144, R5, 0x7f, R0, 0x78, !PT ;  /* 0x0000007f05907812 */ /* 0x000fe200078e7800 */
[----:B------:R-:W-:Y:S01]  /*2700*/  @P3 IMAD.MOV.U32 R5, RZ, RZ, R139 ;  /* 0x000000ffff053224 */ /* 0x000fe200078e008b */
[----:B------:R-:W-:Y:S02]  /*2710*/  LEA.HI.X.SX32 R119, R119, R174, 0x1, P0 ;  /* 0x000000ae77777211 */ /* 0x000fe400000f0eff */
[----:B------:R-:W-:Y:S02]  /*2720*/  PRMT R170, RZ, 0x7610, R170 ;  /* 0x00007610ffaa7816 */ /* 0x000fe400000000aa */
[----:B------:R0:W5:Y:S01]  /*2730*/  @P3 LDG.E.U8 R151, desc[UR18][R4.64] ;  /* 0x0000001204973981 */ /* 0x000162000c1e1100 */
[----:B------:R-:W-:-:S02]  /*2740*/  PRMT R145, RZ, 0x7610, R145 ;  /* 0x00007610ff917816 */ /* 0x000fc40000000091 */
[----:B------:R-:W-:Y:S02]  /*2750*/  PRMT R149, RZ, 0x7610, R149 ;  /* 0x00007610ff957816 */ /* 0x000fe40000000095 */
[----:B------:R-:W-:Y:S02]  /*2760*/  PRMT R174, RZ, 0x7610, R174 ;  /* 0x00007610ffae7816 */ /* 0x000fe400000000ae */
[----:B------:R-:W5:Y:S01]  /*2770*/  @P3 LDG.E.U8 R145, desc[UR18][R92.64] ;  /* 0x000000125c913981 */ /* 0x000f62000c1e1100 */
[----:B0-----:R-:W-:-:S03]  /*2780*/  @P3 IMAD.MOV.U32 R4, RZ, RZ, R118 ;  /* 0x000000ffff043224 */ /* 0x001fc600078e0076 */
[----:B------:R-:W5:Y:S01]  /*2790*/  @P3 LDG.E.U8 R149, desc[UR18][R94.64] ;  /* 0x000000125e953981 */ /* 0x000f62000c1e1100 */
[----:B------:R-:W-:-:S05]  /*27a0*/  @P3 IMAD.MOV.U32 R5, RZ, RZ, R119 ;  /* 0x000000ffff053224 */ /* 0x000fca00078e0077 */
[----:B------:R0:W5:Y:S02]  /*27b0*/  @P3 LDG.E.U8 R170, desc[UR18][R4.64] ;  /* 0x0000001204aa3981 */ /* 0x000164000c1e1100 */
[----:B0-----:R-:W-:Y:S02]  /*27c0*/  @P3 IMAD.MOV.U32 R4, RZ, RZ, R140 ;  /* 0x000000ffff043224 */ /* 0x001fe400078e008c */
[----:B------:R-:W-:-:S05]  /*27d0*/  @P3 IMAD.MOV.U32 R5, RZ, RZ, R141 ;  /* 0x000000ffff053224 */ /* 0x000fca00078e008d */
[----:B------:R0:W5:Y:S01]  /*27e0*/  @P3 LDG.E.U8 R174, desc[UR18][R4.64] ;  /* 0x0000001204ae3981 */ /* 0x000162000c1e1100 */
[----:B------:R-:W-:-:S04]  /*27f0*/  @!UP0 UIADD3 UR4, UPT, UPT, -UR11, 0x100000, URZ ;  /* 0x001000000b048890 */ /* 0x000fc8000fffe1ff */
[----:B------:R-:W-:Y:S02]  /*2800*/  @!UP0 USHF.L.U32 UR5, UR4, 0xb, URZ ;  /* 0x0000000b04058899 */ /* 0x000fe400080006ff */
[----:B------:R-:W-:Y:S01]  /*2810*/  @!UP0 USHF.L.U32 UR4, UR4, 0x1, URZ ;  /* 0x0000000104048899 */ /* 0x000fe200080006ff */
[----:B------:R-:W-:Y:S01]  /*2820*/  VOTEU.ALL UP0, P2 ;  /* 0x0000000000ff7886 */ /* 0x000fe20001000000 */
[C---:B0-----:R-:W-:Y:S02]  /*2830*/  LOP3.LUT R5, R144.reuse, 0x20, RZ, 0x3c, !PT ;  /* 0x0000002090057812 */ /* 0x041fe400078e3cff */
[----:B------:R-:W-:-:S08]  /*2840*/  LOP3.LUT R4, R144, 0x40, RZ, 0x3c, !PT ;  /* 0x0000004090047812 */ /* 0x000fd000078e3cff */
[----:B------:R0:W1:Y:S01]  /*2850*/  @!UP0 SYNCS.EXCH.64 URZ, [UR9+0x5008], UR4 ;  /* 0x0050080409ff85b2 */ /* 0x0000620008000100 */
[----:B--2---:R2:W-:Y:S04]  /*2860*/  STS.U8 [R144+UR9], R107 ;  /* 0x0000006b90007988 */ /* 0x0045e80008000009 */
[----:B---3--:R0:W-:Y:S04]  /*2870*/  STS.U8 [R144+UR9+0x200], R113 ;  /* 0x0002007190007988 */ /* 0x0081e80008000009 */
[----:B----4-:R0:W-:Y:S01]  /*2880*/  STS.U8 [R144+UR9+0x400], R114 ;  /* 0x0004007290007988 */ /* 0x0101e20008000009 */
[----:B--2---:R-:W-:-:S03]  /*2890*/  LOP3.LUT R107, R144, 0x60, RZ, 0x3c, !PT ;  /* 0x00000060906b7812 */ /* 0x004fc600078e3cff */
[----:B-----5:R0:W-:Y:S04]  /*28a0*/  STS.U8 [R144+UR9+0x600], R112 ;  /* 0x0006007090007988 */ /* 0x0201e80008000009 */
[----:B------:R0:W-:Y:S04]  /*28b0*/  STS.U8 [R144+UR9+0x800], R115 ;  /* 0x0008007390007988 */ /* 0x0001e80008000009 */
        /* <DEDUP_REMOVED lines=22> */
[----:B------:R0:W-:Y:S01]  /*2a20*/  STS.U8 [R5+UR9+0x1700], R158 ;  /* 0x0017009e05007988 */ /* 0x0001e20008000009 */
[----:B------:R-:W-:-:S04]  /*2a30*/  ISETP.NE.U32.AND P0, PT, RZ, UR16, PT ;  /* 0x00000010ff007c0c */ /* 0x000fc8000bf05070 */
[C---:B------:R-:W-:Y:S01]  /*2a40*/  ISETP.LT.OR P3, PT, R8.reuse, 0x80, P0 ;  /* 0x000000800800780c */ /* 0x040fe20000761670 */
[----:B------:R0:W-:Y:S01]  /*2a50*/  STS.U8 [R5+UR9+0x1900], R160 ;  /* 0x001900a005007988 */ /* 0x0001e20008000009 */
[----:B------:R-:W-:-:S03]  /*2a60*/  ISETP.GE.AND P4, PT, R8, 0x100, PT ;  /* 0x000001000800780c */ /* 0x000fc60003f86270 */
        /* <DEDUP_REMOVED lines=11> */
[----:B-1----:R1:W-:Y:S06]  /*2b20*/  MEMBAR.ALL.CTA ;  /* 0x0000000000007992 */ /* 0x0023ec0000008000 */
[----:B-1----:R-:W1:Y:S02]  /*2b30*/  FENCE.VIEW.ASYNC.S ;  /* 0x00000000000073c6 */ /* 0x002e640000000000 */
[----:B-1----:R-:W-:Y:S06]  /*2b40*/  BAR.SYNC.DEFER_BLOCKING 0x0 ;  /* 0x0000000000007b1d */ /* 0x002fec0000010000 */
[----:B------:R-:W-:Y:S05]  /*2b50*/  @P3 BRA `(.L_x_6) ;  /* 0x0000000000843947 */ /* 0x000fea0003800000 */
[----:B0-----:R-:W-:Y:S02]  /*2b60*/  UIADD3 UR4, UPT, UPT, UR9, 0x4000, URZ ;  /* 0x0000400009047890 */ /* 0x001fe4000fffe0ff */
[----:B------:R-:W-:Y:S02]  /*2b70*/  USHF.R.U32.HI UR12, URZ, 0x4, UR9 ;  /* 0x00000004ff0c7899 */ /* 0x000fe40008011609 */
[----:B------:R-:W-:Y:S02]  /*2b80*/  USHF.R.U32.HI UR4, URZ, 0x4, UR4 ;  /* 0x00000004ff047899 */ /* 0x000fe40008011604 */
[----:B------:R-:W-:Y:S02]  /*2b90*/  USGXT.U32 UR12, UR12, 0xe ;  /* 0x0000000e0c0c789a */ /* 0x000fe40008000000 */
[----:B------:R-:W-:Y:S02]  /*2ba0*/  USGXT.U32 UR14, UR4, 0xe ;  /* 0x0000000e040e789a */ /* 0x000fe40008000000 */
[----:B------:R-:W-:-:S02]  /*2bb0*/  UIADD3 UR26, UP0, UPT, UR12, 0x80, URZ ;  /* 0x000000800c1a7890 */ /* 0x000fc4000ff1e0ff */
[----:B------:R-:W-:Y:S01]  /*2bc0*/  UIADD3 UR28, UP1, UPT, UR14, 0x2, URZ ;  /* 0x000000020e1c7890 */ /* 0x000fe2000ff3e0ff */
[----:B------:R-:W-:Y:S01]  /*2bd0*/  UMOV UR4, URZ ;  /* 0x000000ff00047c82 */ /* 0x000fe20008000000 */
[----:B------:R-:W-:Y:S01]  /*2be0*/  UMOV UR30, 0x0 ;  /* 0x00000000001e7882 */ /* 0x000fe20000000000 */
[----:B------:R-:W-:Y:S02]  /*2bf0*/  UIADD3.X UR27, UPT, UPT, UR4, -0x7fffbfe0, URZ, UP0, !UPT ;  /* 0x80004020041b7890 */ /* 0x000fe400087fe4ff */
[----:B------:R-:W-:Y:S02]  /*2c00*/  UIADD3.X UR29, UPT, UPT, UR4, 0x40004040, URZ, UP1, !UPT ;  /* 0x40004040041d7890 */ /* 0x000fe40008ffe4ff */
[----:B------:R-:W-:Y:S02]  /*2c10*/  UIADD3.64 UR16, UPT, UPT, UR26, 0x80, URZ ;  /* 0x000000801a107897 */ /* 0x000fe4000fffe0ff */
[----:B------:R-:W-:Y:S02]  /*2c20*/  UIADD3.64 UR20, UPT, UPT, UR28, 0x2, URZ ;  /* 0x000000021c147897 */ /* 0x000fe4000fffe0ff */
[----:B------:R-:W-:-:S02]  /*2c30*/  UIADD3.64 UR22, UPT, UPT, UR26, 0x100, URZ ;  /* 0x000001001a167897 */ /* 0x000fc4000fffe0ff */
[----:B------:R-:W-:Y:S01]  /*2c40*/  UIADD3.64 UR24, UPT, UPT, UR28, 0x4, URZ ;  /* 0x000000041c187897 */ /* 0x000fe2000fffe0ff */
[----:B------:R-:W-:Y:S01]  /*2c50*/  UMOV UR31, 0x4048010 ;  /* 0x04048010001f7882 */ /* 0x000fe20000000000 */
[----:B------:R-:W-:Y:S01]  /*2c60*/  UMOV UR13, 0x80004020 ;  /* 0x80004020000d7882 */ /* 0x000fe20000000000 */
[----:B------:R-:W-:Y:S01]  /*2c70*/  UMOV UR15, 0x40004040 ;  /* 0x40004040000f7882 */ /* 0x000fe20000000000 */
[----:B------:R-:W-:Y:S01]  /*2c80*/  UMOV UR32, 0x0 ;  /* 0x0000000000207882 */ /* 0x000fe20000000000 */
[----:B------:R-:W-:Y:S01]  /*2c90*/  UMOV UR33, 0x4048010 ;  /* 0x0404801000217882 */ /* 0x000fe20000000000 */
[----:B------:R-:W-:Y:S01]  /*2ca0*/  UMOV UR34, 0x0 ;  /* 0x0000000000227882 */ /* 0x000fe20000000000 */
[----:B------:R-:W-:Y:S01]  /*2cb0*/  UMOV UR35, 0x4048010 ;  /* 0x0404801000237882 */ /* 0x000fe20000000000 */
[----:B------:R-:W-:Y:S01]  /*2cc0*/  UMOV UR4, UR6 ;  /* 0x0000000600047c82 */ /* 0x000fe20008000000 */
[----:B------:R-:W-:Y:S01]  /*2cd0*/  UMOV UR5, URZ ;  /* 0x000000ff00057c82 */ /* 0x000fe20008000000 */
[----:B------:R1:W-:Y:S01]  /*2ce0*/  UTCQMMA gdesc[UR12], gdesc[UR14], tmem[UR8], tmem[UR30], idesc[UR31], !UPT ;  /* 0x00ff1e0e0c0075ea */ /* 0x0003e2000f800308 */
[----:B------:R-:W-:Y:S01]  /*2cf0*/  UMOV UR36, 0x0 ;  /* 0x0000000000247882 */ /* 0x000fe20000000000 */
[----:B------:R-:W-:Y:S01]  /*2d00*/  UMOV UR37, 0x4048010 ;  /* 0x0404801000257882 */ /* 0x000fe20000000000 */
[----:B------:R1:W-:Y:S01]  /*2d10*/  UTCQMMA gdesc[UR26], gdesc[UR28], tmem[UR8], tmem[UR32], idesc[UR33], UPT ;  /* 0x00ff201c1a0075ea */ /* 0x0003e2000b800308 */
[----:B------:R-:W-:Y:S01]  /*2d20*/  UMOV UR4, UR4 ;  /* 0x0000000400047c82 */ /* 0x000fe20008000000 */
[----:B------:R1:W-:Y:S01]  /*2d30*/  UTCQMMA gdesc[UR16], gdesc[UR20], tmem[UR8], tmem[UR34], idesc[UR35], UPT ;  /* 0x00ff2214100075ea */ /* 0x0003e2000b800308 */
[----:B------:R1:W-:Y:S01]  /*2d40*/  UTCQMMA gdesc[UR22], gdesc[UR24], tmem[UR8], tmem[UR36], idesc[UR37], UPT ;  /* 0x00ff2418160075ea */ /* 0x0003e2000b800308 */
[----:B------:R1:W-:Y:S01]  /*2d50*/  UTCBAR [UR4], URZ ;  /* 0x000000ff040073e9 */ /* 0x0003e200080000ff */
[----:B------:R-:W-:Y:S01]  /*2d60*/  NOP ;  /* 0x0000000000007918 */ /* 0x000fe20000000000 */
.L_x_6:
[----:B01----:R-:W-:Y:S01]  /*2d70*/  UMOV UR4, URZ ;  /* 0x000000ff00047c82 */ /* 0x003fe20008000000 */
[----:B------:R-:W-:Y:S05]  /*2d80*/  @!P4 BRA `(.L_x_7) ;  /* 0x000000140050c947 */ /* 0x000fea0003800000 */
[----:B------:R-:W-:Y:S01]  /*2d90*/  UIADD3 UR7, UPT, UPT, UR9, 0x2000, URZ ;  /* 0x0000200009077890 */ /* 0x000fe2000fffe0ff */
[----:B------:R-:W-:Y:S01]  /*2da0*/  SHF.R.S32.HI R121, RZ, 0x1f, R8 ;  /* 0x0000001fff797819 */ /* 0x000fe20000011408 */
[----:B------:R-:W-:Y:S01]  /*2db0*/  UIADD3 UR11, UPT, UPT, UR9, 0x4800, URZ ;  /* 0x00004800090b7890 */ /* 0x000fe2000fffe0ff */
[----:B------:R-:W-:Y:S01]  /*2dc0*/  IMAD.SHL.U32 R113, R2, 0x80, RZ ;  /* 0x0000008002717824 */ /* 0x000fe200078e00ff */
[----:B------:R-:W-:Y:S01]  /*2dd0*/  USHF.R.U32.HI UR7, URZ, 0x4, UR7 ;  /* 0x00000004ff077899 */ /* 0x000fe20008011607 */
[----:B------:R-:W-:Y:S01]  /*2de0*/  LEA.HI R121, R121, R8, RZ, 0x7 ;  /* 0x0000000879797211 */ /* 0x000fe200078f38ff */
[----:B------:R-:W-:Y:S01]  /*2df0*/  USHF.R.U32.HI UR11, URZ, 0x4, UR11 ;  /* 0x00000004ff0b7899 */ /* 0x000fe2000801160b */
[----:B------:R-:W-:Y:S01]  /*2e00*/  IMAD.SHL.U32 R115, R3, 0x80, RZ ;  /* 0x0000008003737824 */ /* 0x000fe200078e00ff */
[----:B------:R-:W-:Y:S01]  /*2e10*/  USGXT.U32 UR12, UR7, 0xe ;  /* 0x0000000e070c789a */ /* 0x000fe20008000000 */
[----:B------:R-:W-:Y:S01]  /*2e20*/  SHF.R.S32.HI R121, RZ, 0x7, R121 ;  /* 0x00000007ff797819 */ /* 0x000fe20000011479 */
[----:B------:R-:W-:Y:S01]  /*2e30*/  USGXT.U32 UR14, UR11, 0xe ;  /* 0x0000000e0b0e789a */ /* 0x000fe20008000000 */
[----:B------:R-:W-:Y:S01]  /*2e40*/  VIADD R106, R106, 0xffffff80 ;  /* 0xffffff806a6a7836 */ /* 0x000fe20000000000 */
[----:B------:R-:W-:Y:S01]  /*2e50*/  UIADD3 UR30, UP0, UPT, UR12, 0x80, URZ ;  /* 0x000000800c1e7890 */ /* 0x000fe2000ff1e0ff */
[----:B------:R-:W-:Y:S01]  /*2e60*/  VIMNMX R121, PT, PT, R121, 0x2, !PT ;  /* 0x0000000279797848 */ /* 0x000fe20007fe0100 */
[----:B------:R-:W-:Y:S01]  /*2e70*/  UIADD3 UR28, UP1, UPT, UR14, 0x2, URZ ;  /* 0x000000020e1c7890 */ /* 0x000fe2000ff3e0ff */
[----:B------:R-:W-:Y:S01]  /*2e80*/  IMAD.MOV.U32 R2, RZ, RZ, RZ ;  /* 0x000000ffff027224 */ /* 0x000fe200078e00ff */
[----:B------:R-:W-:Y:S01]  /*2e90*/  UMOV UR4, URZ ;  /* 0x000000ff00047c82 */ /* 0x000fe20008000000 */
[----:B------:R-:W-:Y:S01]  /*2ea0*/  UMOV UR5, URZ ;  /* 0x000000ff00057c82 */ /* 0x000fe20008000000 */
[----:B------:R-:W-:Y:S01]  /*2eb0*/  UIADD3.X UR31, UPT, UPT, UR4, -0x7fffbfe0, URZ, UP0, !UPT ;  /* 0x80004020041f7890 */ /* 0x000fe200087fe4ff */
[----:B------:R-:W-:Y:S01]  /*2ec0*/  SHF.R.S32.HI R162, RZ, 0x1f, R113 ;  /* 0x0000001fffa27819 */ /* 0x000fe20000011471 */
[----:B------:R-:W-:Y:S01]  /*2ed0*/  UIADD3.X UR29, UPT, UPT, UR5, 0x40004040, URZ, UP1, !UPT ;  /* 0x40004040051d7890 */ /* 0x000fe20008ffe4ff */
[----:B------:R-:W-:Y:S01]  /*2ee0*/  SHF.R.S32.HI R164, RZ, 0x1f, R115 ;  /* 0x0000001fffa47819 */ /* 0x000fe20000011473 */
[----:B------:R-:W-:Y:S01]  /*2ef0*/  VIADD R121, R121, 0xffffffff ;  /* 0xffffffff79797836 */ /* 0x000fe20000000000 */
[----:B------:R-:W-:-:S02]  /*2f00*/  UIADD3.64 UR20, UPT, UPT, UR30, 0x80, URZ ;  /* 0x000000801e147897 */ /* 0x000fc4000fffe0ff */
[----:B------:R-:W-:Y:S02]  /*2f10*/  UIADD3.64 UR22, UPT, UPT, UR28, 0x2, URZ ;  /* 0x000000021c167897 */ /* 0x000fe4000fffe0ff */
[----:B------:R-:W-:Y:S02]  /*2f20*/  UIADD3.64 UR24, UPT, UPT, UR30, 0x100, URZ ;  /* 0x000001001e187897 */ /* 0x000fe4000fffe0ff */
[----:B------:R-:W-:Y:S01]  /*2f30*/  UIADD3.64 UR26, UPT, UPT, UR28, 0x4, URZ ;  /* 0x000000041c1a7897 */ /* 0x000fe2000fffe0ff */
[----:B------:R-:W-:-:S11]  /*2f40*/  UMOV UR11, 0x1 ;  /* 0x00000001000b7882 */ /* 0x000fd60000000000 */
.L_x_10:
[C---:B------:R-:W-:Y:S01]  /*2f50*/  IADD3 R138, P3, PT, R115.reuse, R138, RZ ;  /* 0x0000008a738a7210 */ /* 0x040fe20007f7e0ff */
[----:B------:R-:W-:Y:S01]  /*2f60*/  IMAD.U32 R2, R2, -0x80000000, RZ ;  /* 0x8000000002027824 */ /* 0x000fe200078e00ff */
[C---:B------:R-:W-:Y:S02]  /*2f70*/  IADD3 R140, P6, PT, R115.reuse, R140, RZ ;  /* 0x0000008c738c7210 */ /* 0x040fe40007fde0ff */
[C---:B------:R-:W-:Y:S01]  /*2f80*/  IADD3 R104, P4, PT, R115.reuse, R104, RZ ;  /* 0x0000006873687210 */ /* 0x040fe20007f9e0ff */
[C---:B------:R-:W-:Y:S01]  /*2f90*/  IMAD.X R139, R164.reuse, 0x1, R139, P3 ;  /* 0x00000001a48b7824 */ /* 0x040fe200018e068b */
[C---:B------:R-:W-:Y:S01]  /*2fa0*/  IADD3 R110, P3, PT, R115.reuse, R110, RZ ;  /* 0x0000006e736e7210 */ /* 0x040fe20007f7e0ff */
[C---:B------:R-:W-:Y:S01]  /*2fb0*/  IMAD.X R141, R164.reuse, 0x1, R141, P6 ;  /* 0x00000001a48d7824 */ /* 0x040fe200030e068d */
[C---:B------:R-:W-:Y:S01]  /*2fc0*/  IADD3 R94, P5, PT, R115.reuse, R94, RZ ;  /* 0x0000005e735e7210 */ /* 0x040fe20007fbe0ff */
[C---:B------:R-:W-:Y:S01]  /*2fd0*/  IMAD.X R105, R164.reuse, 0x1, R105, P4 ;  /* 0x00000001a4697824 */ /* 0x040fe200020e0669 */
[----:B------:R-:W-:Y:S01]  /*2fe0*/  IADD3 R118, P6, PT, R115, R118, RZ ;  /* 0x0000007673767210 */ /* 0x000fe20007fde0ff */
[C---:B------:R-:W-:Y:S01]  /*2ff0*/  IMAD.X R111, R164.reuse, 0x1, R111, P3 ;  /* 0x00000001a46f7824 */ /* 0x040fe200018e066f */
[----:B------:R-:W-:Y:S01]  /*3000*/  IADD3 R56, P3, PT, R113, R56, RZ ;  /* 0x0000003871387210 */ /* 0x000fe20007f7e0ff */
[C---:B------:R-:W-:Y:S01]  /*3010*/  IMAD.X R95, R164.reuse, 0x1, R95, P5 ;  /* 0x00000001a45f7824 */ /* 0x040fe200028e065f */
[C---:B------:R-:W-:Y:S01]  /*3020*/  IADD3 R98, P4, PT, R115.reuse, R98, RZ ;  /* 0x0000006273627210 */ /* 0x040fe20007f9e0ff */
[----:B------:R-:W-:Y:S01]  /*3030*/  IMAD.X R119, R164, 0x1, R119, P6 ;  /* 0x00000001a4777824 */ /* 0x000fe200030e0677 */
[----:B------:R-:W-:Y:S01]  /*3040*/  IADD3 R92, P5, PT, R115, R92, RZ ;  /* 0x0000005c735c7210 */ /* 0x000fe20007fbe0ff */
[----:B------:R-:W-:Y:S01]  /*3050*/  IMAD.X R59, R162, 0x1, R59, P3 ;  /* 0x00000001a23b7824 */ /* 0x000fe200018e063b */
[C---:B------:R-:W-:Y:S01]  /*3060*/  IADD3 R50, P3, PT, R113.reuse, R50, RZ ;  /* 0x0000003271327210 */ /* 0x040fe20007f7e0ff */
[C---:B------:R-:W-:Y:S01]  /*3070*/  IMAD.X R89, R164.reuse, 0x1, R89, P4 ;  /* 0x00000001a4597824 */ /* 0x040fe200020e0659 */
[C---:B------:R-:W-:Y:S01]  /*3080*/  IADD3 R132, P6, PT, R113.reuse, R132, RZ ;  /* 0x0000008471847210 */ /* 0x040fe20007fde0ff */
[----:B------:R-:W-:Y:S01]  /*3090*/  IMAD.X R93, R164, 0x1, R93, P5 ;  /* 0x00000001a45d7824 */ /* 0x000fe200028e065d */
[C---:B------:R-:W-:Y:S01]  /*30a0*/  IADD3 R122, P4, PT, R113.reuse, R122, RZ ;  /* 0x0000007a717a7210 */ /* 0x040fe20007f9e0ff */
[C---:B------:R-:W-:Y:S01]  /*30b0*/  IMAD.X R51, R162.reuse, 0x1, R51, P3 ;  /* 0x00000001a2337824 */ /* 0x040fe200018e0633 */
        /* <DEDUP_REMOVED lines=24> */
[----:B------:R-:W0:Y:S01]  /*3240*/  SYNCS.PHASECHK.TRANS64.TRYWAIT P3, [UR6], R2 ;  /* 0x00000002ff0075a7 */ /* 0x000e220008061106 */
        /* <DEDUP_REMOVED lines=32> */
[-C--:B------:R-:W-:Y:S01]  /*3450*/  ISETP.GE.AND P6, PT, R9, R106.reuse, PT ;  /* 0x0000006a0900720c */ /* 0x080fe20003fc6270 */
[----:B------:R-:W-:Y:S01]  /*3460*/  IMAD.X R61, R162, 0x1, R61, P4 ;  /* 0x00000001a23d7824 */ /* 0x000fe200020e063d */
[-C--:B------:R-:W-:Y:S01]  /*3470*/  ISETP.GE.AND P4, PT, R10, R106.reuse, PT ;  /* 0x0000006a0a00720c */ /* 0x080fe20003f86270 */
[----:B------:R-:W-:Y:S01]  /*3480*/  IMAD.X R13, R162, 0x1, R13, P5 ;  /* 0x00000001a20d7824 */ /* 0x000fe200028e060d */
[----:B------:R-:W-:-:S02]  /*3490*/  ISETP.GE.AND P5, PT, R11, R106, PT ;  /* 0x0000006a0b00720c */ /* 0x000fc40003fa6270 */
[----:B------:R-:W-:Y:S02]  /*34a0*/  PRMT R125, RZ, 0x7610, R125 ;  /* 0x00007610ff7d7816 */ /* 0x000fe4000000007d */
[----:B------:R-:W-:Y:S01]  /*34b0*/  PRMT R129, RZ, 0x7610, R129 ;  /* 0x00007610ff817816 */ /* 0x000fe20000000081 */
[----:B0-----:R-:W-:Y:S08]  /*34c0*/  @!P3 BRA `(.L_x_8) ;  /* 0x000000140030b947 */ /* 0x001ff00003800000 */
.L_x_16:
[----:B------:R-:W-:Y:S01]  /*34d0*/  @!P4 IMAD.MOV.U32 R2, RZ, RZ, R14 ;  /* 0x000000ffff02c224 */ /* 0x000fe200078e000e */
[----:B------:R-:W2:Y:S01]  /*34e0*/  @!P6 LDG.E.U8 R125, desc[UR18][R12.64] ;  /* 0x000000120c7de981 */ /* 0x000ea2000c1e1100 */
[----:B------:R-:W-:-:S05]  /*34f0*/  @!P4 IMAD.MOV.U32 R3, RZ, RZ, R17 ;  /* 0x000000ffff03c224 */ /* 0x000fca00078e0011 */
[----:B------:R0:W3:Y:S01]  /*3500*/  @!P4 LDG.E.U8 R129, desc[UR18][R2.64] ;  /* 0x000000120281c981 */ /* 0x0000e2000c1e1100 */
[----:B------:R-:W-:Y:S02]  /*3510*/  ISETP.GE.AND P3, PT, R15, R106, PT ;  /* 0x0000006a0f00720c */ /* 0x000fe40003f66270 */
[----:B------:R-:W-:Y:S02]  /*3520*/  PRMT R135, RZ, 0x7610, R135 ;  /* 0x00007610ff877816 */ /* 0x000fe40000000087 */
[----:B------:R-:W-:Y:S01]  /*3530*/  PRMT R137, RZ, 0x7610, R137 ;  /* 0x00007610ff897816 */ /* 0x000fe20000000089 */
[----:B0-----:R-:W-:Y:S02]  /*3540*/  @!P5 IMAD.MOV.U32 R2, RZ, RZ, R16 ;  /* 0x000000ffff02d224 */ /* 0x001fe400078e0010 */
[----:B------:R-:W-:-:S05]  /*3550*/  @!P5 IMAD.MOV.U32 R3, RZ, RZ, R19 ;  /* 0x000000ffff03d224 */ /* 0x000fca00078e0013 */
[----:B------:R0:W4:Y:S01]  /*3560*/  @!P5 LDG.E.U8 R135, desc[UR18][R2.64] ;  /* 0x000000120287d981 */ /* 0x000122000c1e1100 */
[----:B------:R-:W-:Y:S02]  /*3570*/  PRMT R147, RZ, 0x7610, R147 ;  /* 0x00007610ff937816 */ /* 0x000fe40000000093 */
[-C--:B------:R-:W-:Y:S02]  /*3580*/  ISETP.GE.AND P4, PT, R20, R106.reuse, PT ;  /* 0x0000006a1400720c */ /* 0x080fe40003f86270 */
[----:B------:R-:W-:Y:S02]  /*3590*/  PRMT R143, RZ, 0x7610, R143 ;  /* 0x00007610ff8f7816 */ /* 0x000fe4000000008f */
[----:B------:R-:W-:Y:S02]  /*35a0*/  PRMT R151, RZ, 0x7610, R151 ;  /* 0x00007610ff977816 */ /* 0x000fe40000000097 */
[----:B------:R-:W-:Y:S01]  /*35b0*/  ISETP.GE.AND P5, PT, R22, R106, PT ;  /* 0x0000006a1600720c */ /* 0x000fe20003fa6270 */
[----:B0-----:R-:W-:-:S02]  /*35c0*/  @!P3 IMAD.MOV.U32 R2, RZ, RZ, R18 ;  /* 0x000000ffff02b224 */ /* 0x001fc400078e0012 */
[----:B------:R-:W-:-:S04]  /*35d0*/  @!P3 IMAD.MOV.U32 R3, RZ, RZ, R21 ;  /* 0x000000ffff03b224 */ /* 0x000fc800078e0015 */
[----:B------:R-:W5:Y:S04]  /*35e0*/  @!P4 LDG.E.U8 R143, desc[UR18][R24.64] ;  /* 0x00000012188fc981 */ /* 0x000f68000c1e1100 */
[----:B------:R0:W2:Y:S01]  /*35f0*/  @!P3 LDG.E.U8 R137, desc[UR18][R2.64] ;  /* 0x000000120289b981 */ /* 0x0000a2000c1e1100 */
[----:B------:R-:W-:-:S13]  /*3600*/  ISETP.GE.AND P3, PT, R23, R106, PT ;  /* 0x0000006a1700720c */ /* 0x000fda0003f66270 */
[----:B0-----:R-:W-:Y:S02]  /*3610*/  @!P3 IMAD.MOV.U32 R2, RZ, RZ, R28 ;  /* 0x000000ffff02b224 */ /* 0x001fe400078e001c */
[----:B------:R-:W-:-:S05]  /*3620*/  @!P3 IMAD.MOV.U32 R3, RZ, RZ, R31 ;  /* 0x000000ffff03b224 */ /* 0x000fca00078e001f */
[----:B------:R0:W2:Y:S01]  /*3630*/  @!P3 LDG.E.U8 R147, desc[UR18][R2.64] ;  /* 0x000000120293b981 */ /* 0x0000a2000c1e1100 */
[-C--:B------:R-:W-:Y:S02]  /*3640*/  ISETP.GE.AND P3, PT, R30, R106.reuse, PT ;  /* 0x0000006a1e00720c */ /* 0x080fe40003f66270 */
[----:B------:R-:W-:Y:S02]  /*3650*/  ISETP.GE.AND P4, PT, R29, R106, PT ;  /* 0x0000006a1d00720c */ /* 0x000fe40003f86270 */
[----:B------:R-:W-:-:S09]  /*3660*/  PRMT R149, RZ, 0x7610, R149 ;  /* 0x00007610ff957816 */ /* 0x000fd20000000095 */
[----:B0-----:R-:W-:Y:S02]  /*3670*/  @!P3 IMAD.MOV.U32 R2, RZ, RZ, R34 ;  /* 0x000000ffff02b224 */ /* 0x001fe400078e0022 */
[----:B------:R-:W-:Y:S01]  /*3680*/  @!P3 IMAD.MOV.U32 R3, RZ, RZ, R37 ;  /* 0x000000ffff03b224 */ /* 0x000fe200078e0025 */
[----:B------:R-:W-:Y:S01]  /*3690*/  PRMT R145, RZ, 0x7610, R145 ;  /* 0x00007610ff917816 */ /* 0x000fe20000000091 */
[----:B------:R-:W4:Y:S04]  /*36a0*/  @!P4 LDG.E.U8 R149, desc[UR18][R32.64] ;  /* 0x000000122095c981 */ /* 0x000f28000c1e1100 */
[----:B------:R0:W4:Y:S01]  /*36b0*/  @!P3 LDG.E.U8 R151, desc[UR18][R2.64] ;  /* 0x000000120297b981 */ /* 0x000122000c1e1100 */
[-C--:B------:R-:W-:Y:S02]  /*36c0*/  ISETP.GE.AND P3, PT, R54, R106.reuse, PT ;  /* 0x0000006a3600720c */ /* 0x080fe40003f66270 */
[----:B------:R-:W-:Y:S01]  /*36d0*/  ISETP.GE.AND P4, PT, R60, R106, PT ;  /* 0x0000006a3c00720c */ /* 0x000fe20003f86270 */
[----:B------:R-:W4:Y:S01]  /*36e0*/  @!P5 LDG.E.U8 R145, desc[UR18][R26.64] ;  /* 0x000000121a91d981 */ /* 0x000f22000c1e1100 */
[----:B------:R-:W-:-:S02]  /*36f0*/  PRMT R112, RZ, 0x7610, R112 ;  /* 0x00007610ff707816 */ /* 0x000fc40000000070 */
[----:B------:R-:W-:-:S07]  /*3700*/  ISETP.GE.AND P5, PT, R65, R106, PT ;  /* 0x0000006a4100720c */ /* 0x000fce0003fa6270 */
[----:B0-----:R-:W-:Y:S02]  /*3710*/  @!P3 IMAD.MOV.U32 R2, RZ, RZ, R58 ;  /* 0x000000ffff02b224 */ /* 0x001fe400078e003a */
[----:B------:R-:W-:Y:S01]  /*3720*/  @!P3 IMAD.MOV.U32 R3, RZ, RZ, R61 ;  /* 0x000000ffff03b224 */ /* 0x000fe200078e003d */
[----:B------:R-:W-:-:S04]  /*3730*/  PRMT R120, RZ, 0x7610, R120 ;  /* 0x00007610ff787816 */ /* 0x000fc80000000078 */
[----:B------:R0:W4:Y:S01]  /*3740*/  @!P3 LDG.E.U8 R112, desc[UR18][R2.64] ;  /* 0x000000120270b981 */ /* 0x000122000c1e1100 */
[----:B------:R-:W-:Y:S02]  /*3750*/  ISETP.GE.AND P3, PT, R66, R106, PT ;  /* 0x0000006a4200720c */ /* 0x000fe40003f66270 */
[----:B------:R-:W-:Y:S01]  /*3760*/  PRMT R124, RZ, 0x7610, R124 ;  /* 0x00007610ff7c7816 */ /* 0x000fe2000000007c */
[----:B0-----:R-:W-:Y:S02]  /*3770*/  @!P4 IMAD.MOV.U32 R2, RZ, RZ, R64 ;  /* 0x000000ffff02c224 */ /* 0x001fe400078e0040 */
[----:B------:R-:W-:-:S05]  /*3780*/  @!P4 IMAD.MOV.U32 R3, RZ, RZ, R67 ;  /* 0x000000ffff03c224 */ /* 0x000fca00078e0043 */
[----:B------:R0:W5:Y:S01]  /*3790*/  @!P4 LDG.E.U8 R120, desc[UR18][R2.64] ;  /* 0x000000120278c981 */ /* 0x000162000c1e1100 */
[----:B------:R-:W-:Y:S02]  /*37a0*/  PRMT R126, RZ, 0x7610, R126 ;  /* 0x00007610ff7e7816 */ /* 0x000fe4000000007e */
[----:B------:R-:W-:Y:S01]  /*37b0*/  ISETP.GE.AND P4, PT, R72, R106, PT ;  /* 0x0000006a4800720c */ /* 0x000fe20003f86270 */
[----:B0-----:R-:W-:Y:S02]  /*37c0*/  @!P5 IMAD.MOV.U32 R2, RZ, RZ, R68 ;  /* 0x000000ffff02d224 */ /* 0x001fe400078e0044 */
[----:B------:R-:W-:-:S05]  /*37d0*/  @!P5 IMAD.MOV.U32 R3, RZ, RZ, R71 ;  /* 0x000000ffff03d224 */ /* 0x000fca00078e0047 */
[----:B------:R0:W5:Y:S02]  /*37e0*/  @!P5 LDG.E.U8 R124, desc[UR18][R2.64] ;  /* 0x00000012027cd981 */ /* 0x000164000c1e1100 */
[----:B0-----:R-:W-:Y:S02]  /*37f0*/  @!P3 IMAD.MOV.U32 R2, RZ, RZ, R70 ;  /* 0x000000ffff02b224 */ /* 0x001fe400078e0046 */
[----:B------:R-:W-:-:S05]  /*3800*/  @!P3 IMAD.MOV.U32 R3, RZ, RZ, R73 ;  /* 0x000000ffff03b224 */ /* 0x000fca00078e0049 */
[----:B------:R0:W5:Y:S01]  /*3810*/  @!P3 LDG.E.U8 R126, desc[UR18][R2.64] ;  /* 0x00000012027eb981 */ /* 0x000162000c1e1100 */
[-C--:B------:R-:W-:Y:S02]  /*3820*/  ISETP.GE.AND P3, PT, R77, R106.reuse, PT ;  /* 0x0000006a4d00720c */ /* 0x080fe40003f66270 */
[----:B------:R-:W-:Y:S02]  /*3830*/  ISETP.GE.AND P6, PT, R57, R106, PT ;  /* 0x0000006a3900720c */ /* 0x000fe40003fc6270 */
[----:B------:R-:W-:Y:S01]  /*3840*/  PRMT R130, RZ, 0x7610, R130 ;  /* 0x00007610ff827816 */ /* 0x000fe20000000082 */
[----:B0-----:R-:W-:Y:S02]  /*3850*/  @!P4 IMAD.MOV.U32 R2, RZ, RZ, R76 ;  /* 0x000000ffff02c224 */ /* 0x001fe400078e004c */
[----:B------:R-:W-:Y:S01]  /*3860*/  @!P4 IMAD.MOV.U32 R3, RZ, RZ, R79 ;  /* 0x000000ffff03c224 */ /* 0x000fe200078e004f */
[----:B------:R-:W-:Y:S02]  /*3870*/  PRMT R114, RZ, 0x7610, R114 ;  /* 0x00007610ff727816 */ /* 0x000fe40000000072 */
[----:B------:R-:W-:-:S02]  /*3880*/  PRMT R134, RZ, 0x7610, R134 ;  /* 0x00007610ff867816 */ /* 0x000fc40000000086 */
[----:B------:R0:W5:Y:S01]  /*3890*/  @!P4 LDG.E.U8 R130, desc[UR18][R2.64] ;  /* 0x000000120282c981 */ /* 0x000162000c1e1100 */
[----:B------:R-:W-:-:S03]  /*38a0*/  ISETP.GE.AND P5, PT, R80, R106, PT ;  /* 0x0000006a5000720c */ /* 0x000fc60003fa6270 */
[----:B------:R-:W5:Y:S01]  /*38b0*/  @!P6 LDG.E.U8 R114, desc[UR18][R62.64] ;  /* 0x000000123e72e981 */ /* 0x000f62000c1e1100 */
[----:B0-----:R-:W-:Y:S02]  /*38c0*/  @!P3 IMAD.MOV.U32 R2, RZ, RZ, R78 ;  /* 0x000000ffff02b224 */ /* 0x001fe400078e004e */
[----:B------:R-:W-:Y:S01]  /*38d0*/  @!P3 IMAD.MOV.U32 R3, RZ, RZ, R81 ;  /* 0x000000ffff03b224 */ /* 0x000fe200078e0051 */
[----:B------:R-:W-:-:S04]  /*38e0*/  ISETP.GE.AND P6, PT, R69, R106, PT ;  /* 0x0000006a4500720c */ /* 0x000fc80003fc6270 */
[----:B------:R0:W5:Y:S01]  /*38f0*/  @!P3 LDG.E.U8 R134, desc[UR18][R2.64] ;  /* 0x000000120286b981 */ /* 0x000162000c1e1100 */
[-C--:B------:R-:W-:Y:S02]  /*3900*/  ISETP.GE.AND P3, PT, R35, R106.reuse, PT ;  /* 0x0000006a2300720c */ /* 0x080fe40003f66270 */
[----:B------:R-:W-:Y:S02]  /*3910*/  ISETP.GE.AND P4, PT, R83, R106, PT ;  /* 0x0000006a5300720c */ /* 0x000fe40003f86270 */
[----:B------:R-:W-:Y:S02]  /*3920*/  PRMT R136, RZ, 0x7610, R136 ;  /* 0x00007610ff887816 */ /* 0x000fe40000000088 */
[----:B------:R-:W-:Y:S01]  /*3930*/  PRMT R128, RZ, 0x7610, R128 ;  /* 0x00007610ff807816 */ /* 0x000fe20000000080 */
[----:B0-----:R-:W-:Y:S02]  /*3940*/  @!P5 IMAD.MOV.U32 R2, RZ, RZ, R82 ;  /* 0x000000ffff02d224 */ /* 0x001fe400078e0052 */
[----:B------:R-:W-:Y:S01]  /*3950*/  @!P5 IMAD.MOV.U32 R3, RZ, RZ, R85 ;  /* 0x000000ffff03d224 */ /* 0x000fe200078e0055 */
[----:B------:R-:W-:-:S02]  /*3960*/  PRMT R153, RZ, 0x7610, R153 ;  /* 0x00007610ff997816 */ /* 0x000fc40000000099 */
[----:B------:R-:W5:Y:S01]  /*3970*/  @!P6 LDG.E.U8 R128, desc[UR18][R74.64] ;  /* 0x000000124a80e981 */ /* 0x000f62000c1e1100 */
[----:B------:R-:W-:-:S03]  /*3980*/  ISETP.GE.AND P6, PT, R36, R106, PT ;  /* 0x0000006a2400720c */ /* 0x000fc60003fc6270 */
[----:B------:R0:W5:Y:S01]  /*3990*/  @!P5 LDG.E.U8 R136, desc[UR18][R2.64] ;  /* 0x000000120288d981 */ /* 0x000162000c1e1100 */
[----:B------:R-:W-:Y:S01]  /*39a0*/  PRMT R142, RZ, 0x7610, R142 ;  /* 0x00007610ff8e7816 */ /* 0x000fe2000000008e */
[----:B0-----:R-:W-:Y:S02]  /*39b0*/  @!P3 IMAD.MOV.U32 R2, RZ, RZ, R38 ;  /* 0x000000ffff02b224 */ /* 0x001fe400078e0026 */
[----:B------:R-:W-:-:S05]  /*39c0*/  @!P3 IMAD.MOV.U32 R3, RZ, RZ, R41 ;  /* 0x000000ffff03b224 */ /* 0x000fca00078e0029 */
[----:B------:R0:W5:Y:S01]  /*39d0*/  @!P3 LDG.E.U8 R153, desc[UR18][R2.64] ;  /* 0x000000120299b981 */ /* 0x000162000c1e1100 */
[----:B------:R-:W-:Y:S02]  /*39e0*/  ISETP.GE.AND P3, PT, R39, R106, PT ;  /* 0x0000006a2700720c */ /* 0x000fe40003f66270 */
[----:B------:R-:W-:Y:S01]  /*39f0*/  PRMT R155, RZ, 0x7610, R155 ;  /* 0x00007610ff9b7816 */ /* 0x000fe2000000009b */
[----:B0-----:R-:W-:Y:S02]  /*3a00*/  @!P4 IMAD.MOV.U32 R2, RZ, RZ, R84 ;  /* 0x000000ffff02c224 */ /* 0x001fe400078e0054 */
[----:B------:R-:W-:-:S05]  /*3a10*/  @!P4 IMAD.MOV.U32 R3, RZ, RZ, R87 ;  /* 0x000000ffff03c224 */ /* 0x000fca00078e0057 */
[----:B------:R0:W5:Y:S01]  /*3a20*/  @!P4 LDG.E.U8 R142, desc[UR18][R2.64] ;  /* 0x00000012028ec981 */ /* 0x000162000c1e1100 */
[----:B------:R-:W-:Y:S02]  /*3a30*/  ISETP.GE.AND P4, PT, R96, R106, PT ;  /* 0x0000006a6000720c */ /* 0x000fe40003f86270 */
[----:B------:R-:W-:Y:S02]  /*3a40*/  PRMT R157, RZ, 0x7610, R157 ;  /* 0x00007610ff9d7816 */ /* 0x000fe4000000009d */
[----:B------:R-:W-:Y:S01]  /*3a50*/  PRMT R148, RZ, 0x7610, R148 ;  /* 0x00007610ff947816 */ /* 0x000fe20000000094 */
[----:B0-----:R-:W-:Y:S02]  /*3a60*/  @!P6 IMAD.MOV.U32 R2, RZ, RZ, R40 ;  /* 0x000000ffff02e224 */ /* 0x001fe400078e0028 */
[----:B------:R-:W-:-:S06]  /*3a70*/  @!P6 IMAD.MOV.U32 R3, RZ, RZ, R43 ;  /* 0x000000ffff03e224 */ /* 0x000fcc00078e002b */
[----:B------:R-:W5:Y:S04]  /*3a80*/  @!P4 LDG.E.U8 R148, desc[UR18][R100.64] ;  /* 0x000000126494c981 */ /* 0x000f68000c1e1100 */
[----:B------:R0:W5:Y:S01]  /*3a90*/  @!P6 LDG.E.U8 R155, desc[UR18][R2.64] ;  /* 0x00000012029be981 */ /* 0x000162000c1e1100 */
[----:B------:R-:W-:Y:S01]  /*3aa0*/  ISETP.GE.AND P4, PT, R97, R106, PT ;  /* 0x0000006a6100720c */ /* 0x000fe20003f86270 */
[----:B0-----:R-:W-:Y:S02]  /*3ab0*/  @!P3 IMAD.MOV.U32 R2, RZ, RZ, R42 ;  /* 0x000000ffff02b224 */ /* 0x001fe400078e002a */
[----:B------:R-:W-:-:S05]  /*3ac0*/  @!P3 IMAD.MOV.U32 R3, RZ, RZ, R45 ;  /* 0x000000ffff03b224 */ /* 0x000fca00078e002d */
[----:B------:R0:W5:Y:S01]  /*3ad0*/  @!P3 LDG.E.U8 R157, desc[UR18][R2.64] ;  /* 0x00000012029db981 */ /* 0x000162000c1e1100 */
[----:B------:R-:W-:Y:S02]  /*3ae0*/  ISETP.GE.AND P3, PT, R44, R106, PT ;  /* 0x0000006a2c00720c */ /* 0x000fe40003f66270 */
[----:B------:R-:W-:Y:S02]  /*3af0*/  PRMT R159, RZ, 0x7610, R159 ;  /* 0x00007610ff9f7816 */ /* 0x000fe4000000009f */
[----:B------:R-:W-:-:S06]  /*3b00*/  PRMT R150, RZ, 0x7610, R150 ;  /* 0x00007610ff967816 */ /* 0x000fcc0000000096 */
[----:B------:R-:W5:Y:S01]  /*3b10*/  @!P4 LDG.E.U8 R150, desc[UR18][R102.64] ;  /* 0x000000126696c981 */ /* 0x000f62000c1e1100 */
[----:B------:R-:W-:-:S03]  /*3b20*/  ISETP.GE.AND P4, PT, R99, R106, PT ;  /* 0x0000006a6300720c */ /* 0x000fc60003f86270 */
[----:B------:R-:W5:Y:S01]  /*3b30*/  @!P3 LDG.E.U8 R159, desc[UR18][R48.64] ;  /* 0x00000012309fb981 */ /* 0x000f62000c1e1100 */
        /* <DEDUP_REMOVED lines=8> */
[----:B------:R-:W-:-:S05]  /*3bc0*/  PRMT R154, RZ, 0x7610, R154 ;  /* 0x00007610ff9a7816 */ /* 0x000fca000000009a */
[----:B------:R-:W-:-:S04]  /*3bd0*/  @!P4 IMAD.MOV.U32 R123, RZ, RZ, R131 ;  /* 0x000000ffff7bc224 */ /* 0x000fc800078e0083 */
[----:B0-----:R-:W-:Y:S01]  /*3be0*/  @!P3 IMAD.MOV.U32 R2, RZ, RZ, R52 ;  /* 0x000000ffff02b224 */ /* 0x001fe200078e0034 */
[----:B------:R-:W5:Y:S01]  /*3bf0*/  @!P4 LDG.E.U8 R154, desc[UR18][R122.64] ;  /* 0x000000127a9ac981 */ /* 0x000f62000c1e1100 */
[----:B------:R-:W-:Y:S01]  /*3c00*/  @!P3 IMAD.MOV.U32 R3, RZ, RZ, R55 ;  /* 0x000000ffff03b224 */ /* 0x000fe200078e0037 */
[----:B------:R-:W-:-:S04]  /*3c10*/  ISETP.GE.AND P4, PT, R133, R106, PT ;  /* 0x0000006a8500720c */ /* 0x000fc80003f86270 */
[----:B------:R0:W5:Y:S01]  /*3c20*/  @!P3 LDG.E.U8 R163, desc[UR18][R2.64] ;  /* 0x0000001202a3b981 */ /* 0x000162000c1e1100 */
[-C--:B------:R-:W-:Y:S02]  /*3c30*/  ISETP.GE.AND P3, PT, R53, R106.reuse, PT ;  /* 0x0000006a3500720c */ /* 0x080fe40003f66270 */
[----:B------:R-:W-:Y:S02]  /*3c40*/  ISETP.GE.AND P5, PT, R88, R106, PT ;  /* 0x0000006a5800720c */ /* 0x000fe40003fa6270 */
[----:B------:R-:W-:Y:S02]  /*3c50*/  PRMT R146, RZ, 0x7610, R146 ;  /* 0x00007610ff927816 */ /* 0x000fe40000000092 */
[----:B------:R-:W-:Y:S02]  /*3c60*/  PRMT R165, RZ, 0x7610, R165 ;  /* 0x00007610ffa57816 */ /* 0x000fe400000000a5 */
[----:B------:R-:W-:Y:S01]  /*3c70*/  PRMT R156, RZ, 0x7610, R156 ;  /* 0x00007610ff9c7816 */ /* 0x000fe2000000009c */
[----:B------:R-:W-:-:S04]  /*3c80*/  @!P4 IMAD.MOV.U32 R116, RZ, RZ, R132 ;  /* 0x000000ffff74c224 */ /* 0x000fc800078e0084 */
[----:B0-----:R-:W-:Y:S01]  /*3c90*/  @!P3 IMAD.MOV.U32 R2, RZ, RZ, R56 ;  /* 0x000000ffff02b224 */ /* 0x001fe200078e0038 */
[----:B------:R0:W5:Y:S01]  /*3ca0*/  @!P4 LDG.E.U8 R156, desc[UR18][R116.64] ;  /* 0x00000012749cc981 */ /* 0x000162000c1e1100 */
[----:B------:R-:W-:-:S03]  /*3cb0*/  @!P3 IMAD.MOV.U32 R3, RZ, RZ, R59 ;  /* 0x000000ffff03b224 */ /* 0x000fc600078e003b */
[----:B------:R-:W5:Y:S04]  /*3cc0*/  @!P5 LDG.E.U8 R146, desc[UR18][R90.64] ;  /* 0x000000125a92d981 */ /* 0x000f68000c1e1100 */
[----:B------:R1:W5:Y:S01]  /*3cd0*/  @!P3 LDG.E.U8 R165, desc[UR18][R2.64] ;  /* 0x0000001202a5b981 */ /* 0x000362000c1e1100 */
[----:B------:R-:W-:Y:S01]  /*3ce0*/  BAR.SYNC.DEFER_BLOCKING 0x0 ;  /* 0x0000000000007b1d */ /* 0x000fe20000010000 */
[----:B------:R-:W-:Y:S02]  /*3cf0*/  ISETP.GE.AND P3, PT, R86, R106, PT ;  /* 0x0000006a5600720c */ /* 0x000fe40003f66270 */
[----:B0-----:R-:W-:Y:S02]  /*3d00*/  PRMT R116, RZ, 0x7610, R116 ;  /* 0x00007610ff747816 */ /* 0x001fe40000000074 */
[----:B------:R-:W-:-:S02]  /*3d10*/  PRMT R123, RZ, 0x7610, R123 ;  /* 0x00007610ff7b7816 */ /* 0x000fc4000000007b */
[----:B------:R-:W-:Y:S02]  /*3d20*/  PRMT R167, RZ, 0x7610, R167 ;  /* 0x00007610ffa77816 */ /* 0x000fe400000000a7 */
[----:B------:R-:W-:-:S05]  /*3d30*/  PRMT R158, RZ, 0x7610, R158 ;  /* 0x00007610ff9e7816 */ /* 0x000fca000000009e */
[----:B-1----:R-:W-:Y:S02]  /*3d40*/  @!P3 IMAD.MOV.U32 R2, RZ, RZ, R98 ;  /* 0x000000ffff02b224 */ /* 0x002fe400078e0062 */
[----:B------:R-:W-:Y:S01]  /*3d50*/  @!P3 IMAD.MOV.U32 R3, RZ, RZ, R89 ;  /* 0x000000ffff03b224 */ /* 0x000fe200078e0059 */
[----:B------:R-:W-:Y:S01]  /*3d60*/  PRMT R160, RZ, 0x7610, R160 ;  /* 0x00007610ffa07816 */ /* 0x000fe200000000a0 */
[----:B--2---:R0:W-:Y:S04]  /*3d70*/  STS.U8 [R144+UR9+0x2000], R125 ;  /* 0x0020007d90007988 */ /* 0x0041e80008000009 */
[----:B---3--:R1:W-:Y:S04]  /*3d80*/  STS.U8 [R144+UR9+0x2200], R129 ;  /* 0x0022008190007988 */ /* 0x0083e80008000009 */
[----:B------:R2:W3:Y:S01]  /*3d90*/  @!P3 LDG.E.U8 R116, desc[UR18][R2.64] ;  /* 0x000000120274b981 */ /* 0x0004e2000c1e1100 */
[----:B0-----:R-:W-:-:S03]  /*3da0*/  PRMT R125, RZ, 0x7610, R125 ;  /* 0x00007610ff7d7816 */ /* 0x001fc6000000007d */
[----:B------:R-:W3:Y:S01]  /*3db0*/  @!P3 LDG.E.U8 R123, desc[UR18][R92.64] ;  /* 0x000000125c7bb981 */ /* 0x000ee2000c1e1100 */
[----:B-1----:R-:W-:-:S03]  /*3dc0*/  PRMT R129, RZ, 0x7610, R129 ;  /* 0x00007610ff817816 */ /* 0x002fc60000000081 */
[----:B------:R-:W3:Y:S01]  /*3dd0*/  @!P3 LDG.E.U8 R167, desc[UR18][R94.64] ;  /* 0x000000125ea7b981 */ /* 0x000ee2000c1e1100 */
[----:B--2---:R-:W-:-:S03]  /*3de0*/  PRMT R2, RZ, 0x7610, R2 ;  /* 0x00007610ff027816 */ /* 0x004fc60000000002 */
[----:B------:R-:W2:Y:S04]  /*3df0*/  @!P3 LDG.E.U8 R158, desc[UR18][R104.64] ;  /* 0x00000012689eb981 */ /* 0x000ea8000c1e1100 */
[----:B------:R-:W2:Y:S04]  /*3e00*/  @!P3 LDG.E.U8 R125, desc[UR18][R110.64] ;  /* 0x000000126e7db981 */ /* 0x000ea8000c1e1100 */
[----:B------:R-:W2:Y:S04]  /*3e10*/  @!P3 LDG.E.U8 R129, desc[UR18][R138.64] ;  /* 0x000000128a81b981 */ /* 0x000ea8000c1e1100 */
[----:B------:R-:W2:Y:S04]  /*3e20*/  @!P3 LDG.E.U8 R2, desc[UR18][R118.64] ;  /* 0x000000127602b981 */ /* 0x000ea8000c1e1100 */
[----:B------:R-:W2:Y:S04]  /*3e30*/  @!P3 LDG.E.U8 R160, desc[UR18][R140.64] ;  /* 0x000000128ca0b981 */ /* 0x000ea8000c1e1100 */
[----:B----4-:R0:W-:Y:S04]  /*3e40*/  STS.U8 [R144+UR9+0x2400], R135 ;  /* 0x0024008790007988 */ /* 0x0101e80008000009 */
[----:B------:R0:W-:Y:S04]  /*3e50*/  STS.U8 [R144+UR9+0x2600], R137 ;  /* 0x0026008990007988 */ /* 0x0001e80008000009 */
[----:B-----5:R0:W-:Y:S04]  /*3e60*/  STS.U8 [R144+UR9+0x2800], R143 ;  /* 0x0028008f90007988 */ /* 0x0201e80008000009 */
[----:B------:R0:W-:Y:S04]  /*3e70*/  STS.U8 [R144+UR9+0x2a00], R145 ;  /* 0x002a009190007988 */ /* 0x0001e80008000009 */
[----:B------:R0:W-:Y:S04]  /*3e80*/  STS.U8 [R144+UR9+0x2c00], R147 ;  /* 0x002c009390007988 */ /* 0x0001e80008000009 */
[----:B------:R0:W-:Y:S04]  /*3e90*/  STS.U8 [R144+UR9+0x2e00], R149 ;  /* 0x002e009590007988 */ /* 0x0001e80008000009 */
[----:B------:R0:W-:Y:S01]  /*3ea0*/  STS.U8 [R144+UR9+0x3000], R151 ;  /* 0x0030009790007988 */ /* 0x0001e20008000009 */
[----:B------:R-:W-:Y:S01]  /*3eb0*/  ULEA UR6, UR11, UR9, 0x3 ;  /* 0x000000090b067291 */ /* 0x000fe2000f8e18ff */
[----:B------:R-:W-:-:S03]  /*3ec0*/  UMOV UR4, UR5 ;  /* 0x0000000500047c82 */ /* 0x000fc60008000000 */
[----:B------:R-:W-:Y:S01]  /*3ed0*/  UIADD3 UR6, UPT, UPT, UR6, 0x5000, URZ ;  /* 0x0000500006067890 */ /* 0x000fe2000fffe0ff */
        /* <DEDUP_REMOVED lines=23> */
[----:B---3--:R0:W-:Y:S04]  /*4050*/  STS.U8 [R144+UR9+0x4800], R123 ;  /* 0x0048007b90007988 */ /* 0x0081e80008000009 */
[----:B------:R0:W-:Y:S04]  /*4060*/  STS.U8 [R144+UR9+0x4c00], R167 ;  /* 0x004c00a790007988 */ /* 0x0001e80008000009 */
[----:B------:R0:W-:Y:S04]  /*4070*/  STS.U8 [R5+UR9+0x4900], R116 ;  /* 0x0049007405007988 */ /* 0x0001e80008000009 */
[----:B--2---:R0:W-:Y:S04]  /*4080*/  STS.U8 [R5+UR9+0x4d00], R158 ;  /* 0x004d009e05007988 */ /* 0x0041e80008000009 */
[----:B------:R0:W-:Y:S04]  /*4090*/  STS.U8 [R4+UR9+0x4a00], R125 ;  /* 0x004a007d04007988 */ /* 0x0001e80008000009 */
[----:B------:R0:W-:Y:S04]  /*40a0*/  STS.U8 [R4+UR9+0x4e00], R129 ;  /* 0x004e008104007988 */ /* 0x0001e80008000009 */
[----:B------:R0:W-:Y:S04]  /*40b0*/  STS.U8 [R107+UR9+0x4b00], R2 ;  /* 0x004b00026b007988 */ /* 0x0001e80008000009 */
[----:B------:R0:W-:Y:S01]  /*40c0*/  STS.U8 [R107+UR9+0x4f00], R160 ;  /* 0x004f00a06b007988 */ /* 0x0001e20008000009 */
[----:B------:R1:W-:Y:S06]  /*40d0*/  MEMBAR.ALL.CTA ;  /* 0x0000000000007992 */ /* 0x0003ec0000008000 */
[----:B-1----:R-:W1:Y:S02]  /*40e0*/  FENCE.VIEW.ASYNC.S ;  /* 0x00000000000073c6 */ /* 0x002e640000000000 */
[----:B-1----:R-:W-:Y:S06]  /*40f0*/  BAR.SYNC.DEFER_BLOCKING 0x0 ;  /* 0x0000000000007b1d */ /* 0x002fec0000010000 */
[----:B------:R-:W-:Y:S05]  /*4100*/  @P0 BRA `(.L_x_9) ;  /* 0x0000000000480947 */ /* 0x000fea0003800000 */
[----:B------:R-:W-:Y:S01]  /*4110*/  UMOV UR13, 0x80004020 ;  /* 0x80004020000d7882 */ /* 0x000fe20000000000 */
[----:B------:R-:W-:Y:S01]  /*4120*/  UMOV UR15, 0x40004040 ;  /* 0x40004040000f7882 */ /* 0x000fe20000000000 */
[----:B------:R-:W-:Y:S01]  /*4130*/  UMOV UR16, 0x0 ;  /* 0x0000000000107882 */ /* 0x000fe20000000000 */
[----:B------:R-:W-:Y:S01]  /*4140*/  UMOV UR17, 0x4048010 ;  /* 0x0404801000117882 */ /* 0x000fe20000000000 */
[----:B------:R-:W-:Y:S01]  /*4150*/  UMOV UR32, 0x0 ;  /* 0x0000000000207882 */ /* 0x000fe20000000000 */
[----:B------:R-:W-:Y:S01]  /*4160*/  UMOV UR33, 0x4048010 ;  /* 0x0404801000217882 */ /* 0x000fe20000000000 */
[----:B------:R-:W-:Y:S01]  /*4170*/  UMOV UR34, 0x0 ;  /* 0x0000000000227882 */ /* 0x000fe20000000000 */
[----:B------:R-:W-:Y:S01]  /*4180*/  UMOV UR35, 0x4048010 ;  /* 0x0404801000237882 */ /* 0x000fe20000000000 */
[----:B------:R-:W-:Y:S01]  /*4190*/  UMOV UR7, URZ ;  /* 0x000000ff00077c82 */ /* 0x000fe20008000000 */
[----:B------:R1:W-:Y:S01]  /*41a0*/  UTCQMMA gdesc[UR12], gdesc[UR14], tmem[UR8], tmem[UR16], idesc[UR17], UPT ;  /* 0x00ff100e0c0075ea */ /* 0x0003e2000b800308 */
        /* <DEDUP_REMOVED lines=8> */
.L_x_9:
[----:B------:R-:W-:Y:S01]  /*4230*/  VIADD R121, R121, 0xffffffff ;  /* 0xffffffff79797836 */ /* 0x000fe20000000000 */
[----:B------:R-:W-:Y:S01]  /*4240*/  UIADD3 UR11, UPT, UPT, UR11, 0x1, URZ ;  /* 0x000000010b0b7890 */ /* 0x000fe2000fffe0ff */
[----:B0-----:R-:W-:Y:S02]  /*4250*/  IMAD.U32 R2, RZ, RZ, UR4 ;  /* 0x00000004ff027e24 */ /* 0x001fe4000f8e00ff */
[----:B------:R-:W-:Y:S01]  /*4260*/  VIADD R106, R106, 0xffffff80 ;  /* 0xffffff806a6a7836 */ /* 0x000fe20000000000 */
[----:B------:R-:W-:Y:S01]  /*4270*/  ISETP.NE.U32.AND P3, PT, R121, RZ, PT ;  /* 0x000000ff7900720c */ /* 0x000fe20003f65070 */
[----:B------:R-:W-:-:S04]  /*4280*/  UISETP.GT.AND UP0, UPT, UR11, 0x1, UPT ;  /* 0x000000010b00788c */ /* 0x000fc8000bf04270 */
[----:B-1----:R-:W-:Y:S02]  /*4290*/  USEL UR5, URZ, 0x1, !UP0 ;  /* 0x00000001ff057887 */ /* 0x002fe4000c000000 */
[----:B------:R-:W-:Y:S02]  /*42a0*/  USEL UR11, UR11, URZ, !UP0 ;  /* 0x000000ff0b0b7287 */ /* 0x000fe4000c000000 */
[----:B------:R-:W-:-:S04]  /*42b0*/  ULOP3.LUT UR5, UR4, UR5, URZ, 0x3c, !UPT ;  /* 0x0000000504057292 */ /* 0x000fc8000f8e3cff */
[----:B------:R-:W-:Y:S08]  /*42c0*/  @P3 BRA `(.L_x_10) ;  /* 0xffffffec00203947 */ /* 0x000ff0000383ffff */
.L_x_7:
[----:B------:R-:W-:-:S13]  /*42d0*/  ISETP.GE.AND P0, PT, R8, 0x80, PT ;  /* 0x000000800800780c */ /* 0x000fda0003f06270 */
[----:B------:R-:W-:Y:S05]  /*42e0*/  @!P0 BRA `(.L_x_11) ;  /* 0x0000000000108947 */ /* 0x000fea0003800000 */
[----:B------:R-:W-:-:S06]  /*42f0*/  USHF.L.U32 UR4, UR4, 0x1f, URZ ;  /* 0x0000001f04047899 */ /* 0x000fcc00080006ff */
[----:B------:R-:W-:-:S04]  /*4300*/  IMAD.U32 R2, RZ, RZ, UR4 ;  /* 0x00000004ff027e24 */ /* 0x000fc8000f8e00ff */
[----:B------:R-:W0:Y:S02]  /*4310*/  SYNCS.PHASECHK.TRANS64.TRYWAIT P0, [UR6], R2 ;  /* 0x00000002ff0075a7 */ /* 0x000e240008001106 */
[----:B0-----:R-:W-:Y:S05]  /*4320*/  @!P0 BRA `(.L_x_12) ;  /* 0x0000000400a48947 */ /* 0x001fea0003800000 */
.L_x_11:
[----:B------:R-:W-:Y:S01]  /*4330*/  BAR.SYNC.DEFER_BLOCKING 0x0 ;  /* 0x0000000000007b1d */ /* 0x000fe20000010000 */
[C---:B------:R-:W-:Y:S01]  /*4340*/  IMAD.SHL.U32 R3, R0.reuse, 0x4, RZ ;  /* 0x0000000400037824 */ /* 0x040fe200078e00ff */
[----:B------:R-:W-:Y:S02]  /*4350*/  LOP3.LUT R2, R0, 0xc0, RZ, 0xc0, !PT ;  /* 0x000000c000027812 */ /* 0x000fe400078ec0ff */
[--C-:B------:R-:W-:Y:S02]  /*4360*/  SHF.R.S32.HI R4, RZ, 0x4, R0.reuse ;  /* 0x00000004ff047819 */ /* 0x100fe40000011400 */
[C---:B------:R-:W-:Y:S01]  /*4370*/  LOP3.LUT R5, R3.reuse, 0x7c, RZ, 0xc0, !PT ;  /* 0x0000007c03057812 */ /* 0x040fe200078ec0ff */
[----:B------:R-:W0:Y:S01]  /*4380*/  LDCU.128 UR12, c[0x0][0x390] ;  /* 0x00007200ff0c77ac */ /* 0x000e220008000c00 */
[----:B------:R-:W-:Y:S02]  /*4390*/  SHF.R.S32.HI R0, RZ, 0x5, R0 ;  /* 0x00000005ff007819 */ /* 0x000fe40000011400 */
[----:B------:R-:W-:Y:S01]  /*43a0*/  LOP3.LUT R3, R3, 0xbc, RZ, 0xc0, !PT ;  /* 0x000000bc03037812 */ /* 0x000fe200078ec0ff */
[----:B------:R-:W-:Y:S01]  /*43b0*/  IMAD R5, R2, 0x2, R5 ;  /* 0x0000000202057824 */ /* 0x000fe200078e0205 */
[----:B------:R-:W-:Y:S01]  /*43c0*/  SGXT R4, R4, 0x1 ;  /* 0x000000010404781a */ /* 0x000fe20000000200 */
[----:B------:R-:W1:Y:S01]  /*43d0*/  LDCU UR4, c[0x0][0x3b4] ;  /* 0x00007680ff0477ac */ /* 0x000e620008000800 */
[----:B------:R-:W-:-:S02]  /*43e0*/  SGXT R0, R0, 0x1 ;  /* 0x000000010000781a */ /* 0x000fc40000000200 */
[----:B------:R-:W-:Y:S01]  /*43f0*/  LOP3.LUT R4, R3, 0x240, R4, 0xf8, !PT ;  /* 0x0000024003047812 */ /* 0x000fe200078ef804 */
[----:B------:R-:W2:Y:S01]  /*4400*/  LDCU UR5, c[0x0][0x3b8] ;  /* 0x00007700ff0577ac */ /* 0x000ea20008000800 */
[----:B------:R-:W-:Y:S02]  /*4410*/  LOP3.LUT R0, R5, 0x240, R0, 0x78, !PT ;  /* 0x0000024005007812 */ /* 0x000fe400078e7800 */
[-C--:B------:R-:W-:Y:S02]  /*4420*/  LOP3.LUT R4, R4, R9.reuse, RZ, 0xfc, !PT ;  /* 0x0000000904047212 */ /* 0x080fe400078efcff */
[----:B------:R-:W-:Y:S01]  /*4430*/  LOP3.LUT R8, R6, R9, RZ, 0xfc, !PT ;  /* 0x0000000906087212 */ /* 0x000fe200078efcff */
[----:B------:R-:W3:Y:S02]  /*4440*/  @!P2 SYNCS.CCTL.IV [UR9+0x5000] ;  /* 0x00500000ff00a9b1 */ /* 0x000ee40008000009 */
[----:B---3--:R-:W-:Y:S01]  /*4450*/  BAR.SYNC.DEFER_BLOCKING 0x0 ;  /* 0x0000000000007b1d */ /* 0x008fe20000010000 */
[----:B------:R-:W-:-:S02]  /*4460*/  LOP3.LUT R2, R4, 0x40, RZ, 0x3c, !PT ;  /* 0x0000004004027812 */ /* 0x000fc400078e3cff */
[C---:B0-----:R-:W-:Y:S02]  /*4470*/  ISETP.GE.AND P0, PT, R7.reuse, UR14, PT ;  /* 0x0000000e07007c0c */ /* 0x041fe4000bf06270 */
[----:B------:R-:W-:Y:S01]  /*4480*/  LOP3.LUT R5, R6, 0x4, R9, 0xfe, !PT ;  /* 0x0000000406057812 */ /* 0x000fe200078efe09 */
[----:B-1----:R-:W-:Y:S01]  /*4490*/  IMAD R7, R7, UR4, RZ ;  /* 0x0000000407077c24 */ /* 0x002fe2000f8e02ff */
[----:B------:R-:W-:Y:S01]  /*44a0*/  LDTM.16dp32bit_t0_t15.x4 R12, tmem[UR10] ;  /* 0x0000000a000c79ee */ /* 0x000fe20008900000 */
[----:B------:R-:W0:Y:S01]  /*44b0*/  LDTM.16dp32bit_t16_t31.x4 R12, tmem[UR10+0x4] ;  /* 0x0000040a000c79ee */ /* 0x000e220008920000 */
[C---:B------:R-:W-:Y:S01]  /*44c0*/  ISETP.LT.AND P3, PT, R5.reuse, UR15, !P0 ;  /* 0x0000000f05007c0c */ /* 0x040fe2000c761270 */
[----:B--2---:R-:W-:Y:S01]  /*44d0*/  IMAD R5, R5, UR5, RZ ;  /* 0x0000000505057c24 */ /* 0x004fe2000f8e02ff */
[----:B------:R-:W1:Y:S01]  /*44e0*/  @!P2 SYNCS.CCTL.IV [UR9+0x5008] ;  /* 0x00500800ff00a9b1 */ /* 0x000e620008000009 */
[----:B------:R-:W-:Y:S01]  /*44f0*/  NOP ;  /* 0x0000000000007918 */ /* 0x000fe20000000000 */
[----:B------:R-:W-:-:S02]  /*4500*/  ISETP.LT.AND P2, PT, R8, UR15, !P0 ;  /* 0x0000000f08007c0c */ /* 0x000fc4000c741270 */
[----:B0-----:R-:W-:-:S04]  /*4510*/  F2FP.SATFINITE.E4M3.F32.PACK_AB_MERGE_C R14, R15, R14, RZ ;  /* 0x0000000e0f0e723e */ /* 0x001fc800048070ff */
[----:B------:R-:W-:Y:S02]  /*4520*/  F2FP.SATFINITE.E4M3.F32.PACK_AB_MERGE_C R3, R13, R12, R14 ;  /* 0x0000000c0d03723e */ /* 0x000fe4000480700e */
[----:B------:R-:W-:-:S03]  /*4530*/  LOP3.LUT R14, R6, 0xc, R9, 0xfe, !PT ;  /* 0x0000000c060e7812 */ /* 0x000fc600078efe09 */
[----:B-1----:R0:W-:Y:S02]  /*4540*/  STS [R0+UR9], R3 ;  /* 0x0000000300007988 */ /* 0x0021e40008000809 */
[----:B------:R-:W-:Y:S01]  /*4550*/  IMAD R10, R14, UR5, RZ ;  /* 0x000000050e0a7c24 */ /* 0x000fe2000f8e02ff */
[----:B------:R-:W-:Y:S01]  /*4560*/  BAR.SYNC.DEFER_BLOCKING 0x0 ;  /* 0x0000000000007b1d */ /* 0x000fe20000010000 */
[----:B0-----:R-:W-:Y:S01]  /*4570*/  IMAD R0, R8, UR5, RZ ;  /* 0x0000000508007c24 */ /* 0x001fe2000f8e02ff */
[----:B------:R-:W-:Y:S02]  /*4580*/  LOP3.LUT R3, R6, 0x8, R9, 0xfe, !PT ;  /* 0x0000000806037812 */ /* 0x000fe400078efe09 */
[----:B------:R-:W-:Y:S02]  /*4590*/  IADD3 R8, P5, PT, R7, UR12, RZ ;  /* 0x0000000c07087c10 */ /* 0x000fe4000ffbe0ff */
[C---:B------:R-:W-:Y:S01]  /*45a0*/  ISETP.LT.AND P4, PT, R3.reuse, UR15, !P0 ;  /* 0x0000000f03007c0c */ /* 0x040fe2000c781270 */
[----:B------:R-:W-:Y:S01]  /*45b0*/  IMAD R9, R3, UR5, RZ ;  /* 0x0000000503097c24 */ /* 0x000fe2000f8e02ff */
[----:B------:R-:W-:-:S02]  /*45c0*/  LEA.HI.X.SX32 R12, R7, UR13, 0x1, P5 ;  /* 0x0000000d070c7c11 */ /* 0x000fc4000a8f0eff */
[----:B------:R-:W-:Y:S01]  /*45d0*/  ISETP.LT.AND P0, PT, R14, UR15, !P0 ;  /* 0x0000000f0e007c0c */ /* 0x000fe2000c701270 */
[----:B------:R-:W0:Y:S04]  /*45e0*/  LDS.U8 R11, [R4+UR9] ;  /* 0x00000009040b7984 */ /* 0x000e280008000000 */
[----:B------:R-:W1:Y:S04]  /*45f0*/  LDS.U8 R13, [R2+UR9] ;  /* 0x00000009020d7984 */ /* 0x000e680008000000 */
[----:B------:R2:W3:Y:S04]  /*4600*/  LDS.U8 R15, [R4+UR9+0x100] ;  /* 0x00010009040f7984 */ /* 0x0004e80008000000 */
[----:B------:R4:W5:Y:S01]  /*4610*/  LDS.U8 R17, [R2+UR9+0x100] ;  /* 0x0001000902117984 */ /* 0x0009620008000000 */
[----:B--2---:R-:W-:-:S02]  /*4620*/  IADD3 R4, P6, PT, R5, R8, RZ ;  /* 0x0000000805047210 */ /* 0x004fc40007fde0ff */
[C---:B----4-:R-:W-:Y:S02]  /*4630*/  IADD3 R2, P5, PT, R0.reuse, R8, RZ ;  /* 0x0000000800027210 */ /* 0x050fe40007fbe0ff */
[-C--:B------:R-:W-:Y:S02]  /*4640*/  LEA.HI.X.SX32 R5, R5, R12.reuse, 0x1, P6 ;  /* 0x0000000c05057211 */ /* 0x080fe400030f0eff */
[----:B------:R-:W-:Y:S02]  /*4650*/  LEA.HI.X.SX32 R3, R0, R12, 0x1, P5 ;  /* 0x0000000c00037211 */ /* 0x000fe400028f0eff */
[CC--:B------:R-:W-:Y:S02]  /*4660*/  IADD3 R6, P5, PT, R9.reuse, R8.reuse, RZ ;  /* 0x0000000809067210 */ /* 0x0c0fe40007fbe0ff */
[----:B------:R-:W-:Y:S02]  /*4670*/  IADD3 R8, P6, PT, R10, R8, RZ ;  /* 0x000000080a087210 */ /* 0x000fe40007fde0ff */
[----:B------:R-:W-:-:S02]  /*4680*/  LEA.HI.X.SX32 R7, R9, R12, 0x1, P5 ;  /* 0x0000000c09077211 */ /* 0x000fc400028f0eff */
[----:B------:R-:W-:Y:S01]  /*4690*/  LEA.HI.X.SX32 R9, R10, R12, 0x1, P6 ;  /* 0x0000000c0a097211 */ /* 0x000fe200030f0eff */
[----:B0-----:R0:W-:Y:S04]  /*46a0*/  @P2 STG.E.U8 desc[UR18][R2.64], R11 ;  /* 0x0000000b02002986 */ /* 0x0011e8000c101112 */
[----:B-1----:R0:W-:Y:S04]  /*46b0*/  @P3 STG.E.U8 desc[UR18][R4.64], R13 ;  /* 0x0000000d04003986 */ /* 0x0021e8000c101112 */
[----:B---3--:R0:W-:Y:S04]  /*46c0*/  @P4 STG.E.U8 desc[UR18][R6.64], R15 ;  /* 0x0000000f06004986 */ /* 0x0081e8000c101112 */
[----:B-----5:R0:W-:Y:S01]  /*46d0*/  @P0 STG.E.U8 desc[UR18][R8.64], R17 ;  /* 0x0000001108000986 */ /* 0x0201e2000c101112 */
[----:B------:R-:W-:Y:S06]  /*46e0*/  BAR.SYNC.DEFER_BLOCKING 0x0 ;  /* 0x0000000000007b1d */ /* 0x000fec0000010000 */
[----:B------:R-:W-:Y:S05]  /*46f0*/  @P1 BRA `(.L_x_13) ;  /* 0x00000000009c1947 */ /* 0x000fea0003800000 */
[----:B------:R-:W1:Y:S01]  /*4700*/  S2UR UR5, SR_CgaCtaId ;  /* 0x00000000000579c3 */ /* 0x000e620000008800 */
[----:B------:R-:W-:Y:S01]  /*4710*/  NOP ;  /* 0x0000000000007918 */ /* 0x000fe20000000000 */
[----:B------:R-:W-:Y:S01]  /*4720*/  UMOV UR4, 0x50 ;  /* 0x0000005000047882 */ /* 0x000fe20000000000 */
[----:B------:R-:W-:Y:S02]  /*4730*/  IMAD.U32 R0, RZ, RZ, UR8 ;  /* 0x00000008ff007e24 */ /* 0x000fe4000f8e00ff */
[----:B0-----:R-:W-:-:S03]  /*4740*/  IMAD.MOV.U32 R3, RZ, RZ, 0x1 ;  /* 0x00000001ff037424 */ /* 0x001fc600078e00ff */
[----:B------:R-:W-:-:S04]  /*4750*/  LOP3.LUT R0, R0, 0xffff, RZ, 0xc0, !PT ;  /* 0x0000ffff00007812 */ /* 0x000fc800078ec0ff */
[----:B------:R-:W-:-:S05]  /*4760*/  SHF.R.U32.HI R0, RZ, 0x5, R0 ;  /* 0x00000005ff007819 */ /* 0x000fca0000011600 */
[----:B------:R-:W-:Y:S01]  /*4770*/  VIADD R2, R0, 0x10 ;  /* 0x0000001000027836 */ /* 0x000fe20000000000 */
[----:B------:R-:W-:Y:S01]  /*4780*/  SHF.L.U32 R0, R3, R0, RZ ;  /* 0x0000000003007219 */ /* 0x000fe200000006ff */
[----:B-1----:R-:W-:-:S03]  /*4790*/  ULEA UR6, UR5, UR4, 0x18 ;  /* 0x0000000405067291 */ /* 0x002fc6000f8ec0ff */
[----:B------:R-:W-:-:S04]  /*47a0*/  SHF.L.U32 R3, R3, R2, RZ ;  /* 0x0000000203037219 */ /* 0x000fc800000006ff */
[----:B------:R-:W-:Y:S02]  /*47b0*/  LOP3.LUT R0, R3, R0, RZ, 0xfc, !PT ;  /* 0x0000000003007212 */ /* 0x000fe400078efcff */
[----:B------:R-:W0:Y:S02]  /*47c0*/  LDS R5, [UR6] ;  /* 0x00000006ff057984 */ /* 0x000e240008000800 */
[C---:B------:R-:W-:Y:S02]  /*47d0*/  LOP3.LUT R2, R0.reuse, 0xffff, RZ, 0xc0, !PT ;  /* 0x0000ffff00027812 */ /* 0x040fe400078ec0ff */
[----:B0-----:R-:W-:-:S04]  /*47e0*/  LOP3.LUT R3, R0, 0xffff, R5, 0x80, !PT ;  /* 0x0000ffff00037812 */ /* 0x001fc800078e8005 */
[----:B------:R-:W-:-:S13]  /*47f0*/  ISETP.NE.AND P0, PT, R3, R2, PT ;  /* 0x000000020300720c */ /* 0x000fda0003f05270 */
[----:B------:R-:W-:Y:S05]  /*4800*/  @P0 BRA `(.L_x_14) ;  /* 0x0000000000500947 */ /* 0x000fea0003800000 */
[----:B------:R-:W-:Y:S02]  /*4810*/  SHF.R.U32.HI R5, RZ, 0x10, R5 ;  /* 0x00000010ff057819 */ /* 0x000fe40000011605 */
[----:B------:R-:W-:-:S04]  /*4820*/  SHF.R.U32.HI R2, RZ, 0x10, R0 ;  /* 0x00000010ff027819 */ /* 0x000fc80000011600 */
[----:B------:R-:W-:-:S04]  /*4830*/  LOP3.LUT R5, R5, R2, RZ, 0xc0, !PT ;  /* 0x0000000205057212 */ /* 0x000fc800078ec0ff */
[----:B------:R-:W-:-:S13]  /*4840*/  ISETP.NE.AND P0, PT, R5, R2, PT ;  /* 0x000000020500720c */ /* 0x000fda0003f05270 */
[----:B------:R-:W-:Y:S05]  /*4850*/  @P0 BRA `(.L_x_15) ;  /* 0x0000000000300947 */ /* 0x000fea0003800000 */
[----:B------:R-:W-:Y:S01]  /*4860*/  R2UR UR4, R0 ;  /* 0x00000000000472ca */ /* 0x000fe200000e0000 */
[----:B------:R-:W-:Y:S01]  /*4870*/  VOTEU.ANY UR5, UPT, PT ;  /* 0x0000000000057886 */ /* 0x000fe200038e0100 */
[----:B------:R-:W0:Y:S01]  /*4880*/  S2R R0, SR_LANEID ;  /* 0x0000000000007919 */ /* 0x000e220000000000 */
[----:B------:R-:W-:-:S10]  /*4890*/  UFLO.U32 UR5, UR5 ;  /* 0x00000005000572bd */ /* 0x000fd400080e0000 */
[----:B------:R-:W-:-:S06]  /*48a0*/  ULOP3.LUT UR4, URZ, UR4, URZ, 0x33, !UPT ;  /* 0x00000004ff047292 */ /* 0x000fcc000f8e33ff */
[----:B------:R-:W-:-:S04]  /*48b0*/  IMAD.U32 R2, RZ, RZ, UR4 ;  /* 0x00000004ff027e24 */ /* 0x000fc8000f8e00ff */
[----:B------:R-:W1:Y:S02]  /*48c0*/  REDUX UR7, R2 ;  /* 0x00000000020773c4 */ /* 0x000e640000000000 */
[----:B------:R2:W-:Y:S01]  /*48d0*/  UTCATOMSWS.AND URZ, UR4 ;  /* 0x0000000400ff79e3 */ /* 0x0005e20008000000 */
[----:B0-----:R-:W-:Y:S01]  /*48e0*/  ISETP.EQ.U32.AND P0, PT, R0, UR5, PT ;  /* 0x0000000500007c0c */ /* 0x001fe2000bf02070 */
[----:B-1----:R-:W-:-:S12]  /*48f0*/  IMAD.U32 R0, RZ, RZ, UR7 ;  /* 0x00000007ff007e24 */ /* 0x002fd8000f8e00ff */
[----:B------:R2:W-:Y:S01]  /*4900*/  @P0 ATOMS.AND RZ, [UR6], R0 ;  /* 0x00000000ffff098c */ /* 0x0005e2000a800006 */
[----:B------:R-:W-:Y:S05]  /*4910*/  BRA `(.L_x_13) ;  /* 0x0000000000147947 */ /* 0x000fea0003800000 */
.L_x_15:
[----:B------:R-:W-:-:S07]  /*4920*/  MOV R2, 0x4940 ;  /* 0x0000494000027802 */ /* 0x000fce0000000f00 */
[----:B------:R-:W-:Y:S05]  /*4930*/  CALL.REL.NOINC `($__internal_0_$__cuda_sm10x_tcgen05_guardrail_trap_col_being_dealloced_not_returned_by_alloc) ;  /* 0x00000000002c7944 */ /* 0x000fea0003c00000 */
[----:B------:R-:W-:Y:S05]  /*4940*/  BRA `(.L_x_13) ;  /* 0x0000000000087947 */ /* 0x000fea0003800000 */
.L_x_14:
[----:B------:R-:W-:-:S07]  /*4950*/  MOV R2, 0x4970 ;  /* 0x0000497000027802 */ /* 0x000fce0000000f00 */
[----:B------:R-:W-:Y:S05]  /*4960*/  CALL.REL.NOINC `($__internal_2_$__cuda_sm10x_tcgen05_guardrail_trap_unallocated_columns_being_dealloced) ;  /* 0x0000000000387944 */ /* 0x000fea0003c00000 */
.L_x_13:
[----:B------:R-:W-:Y:S01]  /*4970*/  NOP ;  /* 0x0000000000007918 */ /* 0x000fe20000000000 */
[----:B--2---:R-:W-:Y:S05]  /*4980*/  EXIT ;  /* 0x000000000000794d */ /* 0x004fea0003800000 */
.L_x_8:
[----:B------:R-:W0:Y:S02]  /*4990*/  SYNCS.PHASECHK.TRANS64.TRYWAIT P3, [UR6], R2 ;  /* 0x00000002ff0075a7 */ /* 0x000e240008061106 */
[----:B0-----:R-:W-:Y:S05]  /*49a0*/  @!P3 BRA `(.L_x_8) ;  /* 0xfffffffc00f8b947 */ /* 0x001fea000383ffff */
[----:B------:R-:W-:Y:S05]  /*49b0*/  BRA `(.L_x_16) ;  /* 0xffffffe800c47947 */ /* 0x000fea000383ffff */
.L_x_12:
[----:B------:R-:W0:Y:S02]  /*49c0*/  SYNCS.PHASECHK.TRANS64.TRYWAIT P0, [UR6], R2 ;  /* 0x00000002ff0075a7 */ /* 0x000e240008001106 */
[----:B0-----:R-:W-:Y:S05]  /*49d0*/  @!P0 BRA `(.L_x_12) ;  /* 0xfffffffc00f88947 */ /* 0x001fea000383ffff */
[----:B------:R-:W-:Y:S05]  /*49e0*/  BRA `(.L_x_11) ;  /* 0xfffffff800507947 */ /* 0x000fea000383ffff */
        .weak           $__internal_0_$__cuda_sm10x_tcgen05_guardrail_trap_col_being_dealloced_not_returned_by_alloc
        .type           $__internal_0_$__cuda_sm10x_tcgen05_guardrail_trap_col_being_dealloced_not_returned_by_alloc,@function
        .size           $__internal_0_$__cuda_sm10x_tcgen05_guardrail_trap_col_being_dealloced_not_returned_by_alloc,($__internal_1_$__cuda_sm10x_tcgen05_guardrail_trap_phase_invalid_during_alloc - $__internal_0_$__cuda_sm10x_tcgen05_guardrail_trap_col_being_dealloced_not_returned_by_alloc)
$__internal_0_$__cuda_sm10x_tcgen05_guardrail_trap_col_being_dealloced_not_returned_by_alloc:
[----:B------:R-:W-:Y:S05]  /*49f0*/  BPT.TRAP 0x1 ;  /* 0x000000040000795c */ /* 0x000fea0000300000 */
[----:B------:R-:W-:-:S04]  /*4a00*/  IMAD.MOV.U32 R3, RZ, RZ, 0x0 ;  /* 0x00000000ff037424 */ /* 0x000fc800078e00ff */
[----:B------:R-:W-:Y:S05]  /*4a10*/  RET.REL.NODEC R2 `(matmul_kernel) ;  /* 0xffffffb402787950 */ /* 0x000fea0003c3ffff */
        .weak           $__internal_1_$__cuda_sm10x_tcgen05_guardrail_trap_phase_invalid_during_alloc
        .type           $__internal_1_$__cuda_sm10x_tcgen05_guardrail_trap_phase_invalid_during_alloc,@function
        .size           $__internal_1_$__cuda_sm10x_tcgen05_guardrail_trap_phase_invalid_during_alloc,($__internal_2_$__cuda_sm10x_tcgen05_guardrail_trap_unallocated_columns_being_dealloced - $__internal_1_$__cuda_sm10x_tcgen05_guardrail_trap_phase_invalid_during_alloc)
$__internal_1_$__cuda_sm10x_tcgen05_guardrail_trap_phase_invalid_during_alloc:
[----:B------:R-:W-:Y:S05]  /*4a20*/  BPT.TRAP 0x1 ;  /* 0x000000040000795c */ /* 0x000fea0000300000 */
[----:B------:R-:W-:-:S04]  /*4a30*/  IMAD.MOV.U32 R3, RZ, RZ, 0x0 ;  /* 0x00000000ff037424 */ /* 0x000fc800078e00ff */
[----:B------:R-:W-:Y:S05]  /*4a40*/  RET.REL.NODEC R2 `(matmul_kernel) ;  /* 0xffffffb4026c7950 */ /* 0x000fea0003c3ffff */
        .weak           $__internal_2_$__cuda_sm10x_tcgen05_guardrail_trap_unallocated_columns_being_dealloced
        .type           $__internal_2_$__cuda_sm10x_tcgen05_guardrail_trap_unallocated_columns_being_dealloced,@function
        .size           $__internal_2_$__cuda_sm10x_tcgen05_guardrail_trap_unallocated_columns_being_dealloced,(.L_x_20 - $__internal_2_$__cuda_sm10x_tcgen05_guardrail_trap_unallocated_columns_being_dealloced)
$__internal_2_$__cuda_sm10x_tcgen05_guardrail_trap_unallocated_columns_being_dealloced:
[----:B------:R-:W-:Y:S05]  /*4a50*/  BPT.TRAP 0x1 ;  /* 0x000000040000795c */ /* 0x000fea0000300000 */
[----:B------:R-:W-:-:S04]  /*4a60*/  IMAD.MOV.U32 R3, RZ, RZ, 0x0 ;  /* 0x00000000ff037424 */ /* 0x000fc800078e00ff */
[----:B------:R-:W-:Y:S05]  /*4a70*/  RET.REL.NODEC R2 `(matmul_kernel) ;  /* 0xffffffb402607950 */ /* 0x000fea0003c3ffff */
.L_x_17:
[----:B------:R-:W-:-:S00]  /*4a80*/  BRA `(.L_x_17) ;  /* 0xfffffffc00fc7947 */ /* 0x000fc0000383ffff */
[----:B------:R-:W-:-:S00]  /*4a90*/  NOP ;  /* 0x0000000000007918 */ /* 0x000fc00000000000 */
        /* <DEDUP_REMOVED lines=14> */
.L_x_20:


//--------------------- .nv.shared.matmul_kernel  --------------------------
	.section	.nv.shared.matmul_kernel,"aw",@nobits
	.sectionflags	@""
	.align	16
	.zero		1024


//--------------------- .nv.shared.reserved.0     --------------------------
	.section	.nv.shared.reserved.0,"aw",@nobits
	.align	8
	.weak		__nv_reservedSMEM_offset_0_alias
	.size		__nv_reservedSMEM_offset_0_alias, 0, 64
	.other		__nv_reservedSMEM_offset_0_alias,@"STO_CUDA_RESERVED_SHARED STV_DEFAULT"
__nv_reservedSMEM_offset_0_alias:
	.zero		0
.nv.shared.reserved.0:
	.zero		64
	.weak		__nv_reservedSMEM_allocation_phase
	.type		__nv_reservedSMEM_allocation_phase,@object
	.size		__nv_reservedSMEM_allocation_phase,(.L_0 - __nv_reservedSMEM_allocation_phase)
__nv_reservedSMEM_allocation_phase:
	.zero		1
.L_0:
	.zero		7
	.weak		__nv_reservedSMEM_devtool_atexit_pc
	.type		__nv_reservedSMEM_devtool_atexit_pc,@object
	.size		__nv_reservedSMEM_devtool_atexit_pc,(__nv_reservedSMEM_allocation_mask - __nv_reservedSMEM_devtool_atexit_pc)
__nv_reservedSMEM_devtool_atexit_pc:
	.zero		8
	.weak		__nv_reservedSMEM_allocation_mask
	.type		__nv_reservedSMEM_allocation_mask,@object
	.size		__nv_reservedSMEM_allocation_mask,(.L_2 - __nv_reservedSMEM_allocation_mask)
__nv_reservedSMEM_allocation_mask:
	.zero		4
.L_2:


//--------------------- .nv.constant0.matmul_kernel --------------------------
	.section	.nv.constant0.matmul_kernel,"a",@progbits
	.sectionflags	@""
	.align	4
.nv.constant0.matmul_kernel:
	.zero		976


//--------------------- SYMBOLS --------------------------

	.type		.nv.reservedSmem.offset0,@object
	.size		.nv.reservedSmem.offset0,0x4
	.type		.nv.reservedSmem.cap,@object
	.size		.nv.reservedSmem.cap,0x4
